	.target	sm_90a

	.elftype	@"ET_EXEC"


//--------------------- .note.nv.tkinfo           --------------------------
	.section	.note.nv.tkinfo,"",@"SHT_NOTE"
	.sectionflags	@"SHF_NOTE_NV_TKINFO"
	.tkinfo
        /*0018*/ 	.word	0x00000002
        /*0030*/ 	.string	""
        /*0030*/ 	.string	"ptxas"
        /*0030*/ 	.string	"Cuda compilation tools, release 13.0, V13.0.88"
        /*0030*/ 	.string	"Build cuda_13.0.r13.0/compiler.36424714_0"
        /*0030*/ 	.string	"-arch sm_90a -m 64 "



//--------------------- .note.nv.cuinfo           --------------------------
	.section	.note.nv.cuinfo,"",@"SHT_NOTE"
	.sectionflags	@"SHF_NOTE_NV_CUINFO"
        /*0018*/ 	.short	0x0002
        /*001a*/ 	.short	0x005a
        /*001c*/ 	.short	0x0082
	.zero		2


//--------------------- .nv.info                  --------------------------
	.section	.nv.info,"",@"SHT_CUDA_INFO"
	.align	4


	//----- nvinfo : EIATTR_REGCOUNT
	.align		4
        /*0000*/ 	.byte	0x04, 0x2f
        /*0002*/ 	.short	(.L_15 - .L_14)
	.align		4
.L_14:
        /*0004*/ 	.word	index@(_ZN7cutlass13device_kernelINS_4gemm6kernel13GemmUniversalIN4cute5tupleIJiiiiEEENS1_10collective13CollectiveMmaINS1_34MainloopSm90TmaGmmaWarpSpecializedILi7ENS5_IJNS4_1CILi8EEENSA_ILi1EEESC_EEENS1_35KernelTmaWarpSpecializedCooperativeEEENS5_IJNSA_ILi256EEESG_NSA_ILi64EEEEEEaNS5_IJlSC_lEEEaSJ_NS4_8TiledMMAINS4_8MMA_AtomIJNS4_4SM904GMMA27MMA_64x256x32_S32S8S8_SS_TNEEEENS4_6LayoutINS5_IJNSA_ILi2EEESC_SC_EEENS5_IJSC_NSA_ILi0EEEST_EEEEENS5_IJNS4_10UnderscoreESW_SW_EEEEENS4_13SM90_TMA_LOADENS4_14ComposedLayoutINS4_7SwizzleILi2ELi4ELi3EEENS4_18smem_ptr_flag_bitsILi8EEENSQ_INS5_IJSB_SH_EEENS5_IJSH_SC_EEEEEEEvNS4_8identityENS4_23SM90_TMA_LOAD_MULTICASTES18_vS19_EENS_8epilogue10collective6detail29Sm90TmaWarpSpecializedAdapterINS1D_15DefaultEpilogueIaSJ_SJ_NS1C_6thread17LinearCombinationIaLi1EiiLNS1H_9ScaleType4KindE0ELNS_15FloatRoundStyleE2EaEENS1_15EpilogueDefaultEEEEEvvEEEEvNT_6ParamsE)
        /*0008*/ 	.word	0x000000a8


	//----- nvinfo : EIATTR_FRAME_SIZE
	.align		4
.L_15:
        /*000c*/ 	.byte	0x04, 0x11
        /*000e*/ 	.short	(.L_17 - .L_16)
	.align		4
.L_16:
        /*0010*/ 	.word	index@(_ZN7cutlass13device_kernelINS_4gemm6kernel13GemmUniversalIN4cute5tupleIJiiiiEEENS1_10collective13CollectiveMmaINS1_34MainloopSm90TmaGmmaWarpSpecializedILi7ENS5_IJNS4_1CILi8EEENSA_ILi1EEESC_EEENS1_35KernelTmaWarpSpecializedCooperativeEEENS5_IJNSA_ILi256EEESG_NSA_ILi64EEEEEEaNS5_IJlSC_lEEEaSJ_NS4_8TiledMMAINS4_8MMA_AtomIJNS4_4SM904GMMA27MMA_64x256x32_S32S8S8_SS_TNEEEENS4_6LayoutINS5_IJNSA_ILi2EEESC_SC_EEENS5_IJSC_NSA_ILi0EEEST_EEEEENS5_IJNS4_10UnderscoreESW_SW_EEEEENS4_13SM90_TMA_LOADENS4_14ComposedLayoutINS4_7SwizzleILi2ELi4ELi3EEENS4_18smem_ptr_flag_bitsILi8EEENSQ_INS5_IJSB_SH_EEENS5_IJSH_SC_EEEEEEEvNS4_8identityENS4_23SM90_TMA_LOAD_MULTICASTES18_vS19_EENS_8epilogue10collective6detail29Sm90TmaWarpSpecializedAdapterINS1D_15DefaultEpilogueIaSJ_SJ_NS1C_6thread17LinearCombinationIaLi1EiiLNS1H_9ScaleType4KindE0ELNS_15FloatRoundStyleE2EaEENS1_15EpilogueDefaultEEEEEvvEEEEvNT_6ParamsE)
        /*0014*/ 	.word	0x000004c0


	//----- nvinfo : EIATTR_MIN_STACK_SIZE
	.align		4
.L_17:
        /*0018*/ 	.byte	0x04, 0x12
        /*001a*/ 	.short	(.L_19 - .L_18)
	.align		4
.L_18:
        /*001c*/ 	.word	index@(_ZN7cutlass13device_kernelINS_4gemm6kernel13GemmUniversalIN4cute5tupleIJiiiiEEENS1_10collective13CollectiveMmaINS1_34MainloopSm90TmaGmmaWarpSpecializedILi7ENS5_IJNS4_1CILi8EEENSA_ILi1EEESC_EEENS1_35KernelTmaWarpSpecializedCooperativeEEENS5_IJNSA_ILi256EEESG_NSA_ILi64EEEEEEaNS5_IJlSC_lEEEaSJ_NS4_8TiledMMAINS4_8MMA_AtomIJNS4_4SM904GMMA27MMA_64x256x32_S32S8S8_SS_TNEEEENS4_6LayoutINS5_IJNSA_ILi2EEESC_SC_EEENS5_IJSC_NSA_ILi0EEEST_EEEEENS5_IJNS4_10UnderscoreESW_SW_EEEEENS4_13SM90_TMA_LOADENS4_14ComposedLayoutINS4_7SwizzleILi2ELi4ELi3EEENS4_18smem_ptr_flag_bitsILi8EEENSQ_INS5_IJSB_SH_EEENS5_IJSH_SC_EEEEEEEvNS4_8identityENS4_23SM90_TMA_LOAD_MULTICASTES18_vS19_EENS_8epilogue10collective6detail29Sm90TmaWarpSpecializedAdapterINS1D_15DefaultEpilogueIaSJ_SJ_NS1C_6thread17LinearCombinationIaLi1EiiLNS1H_9ScaleType4KindE0ELNS_15FloatRoundStyleE2EaEENS1_15EpilogueDefaultEEEEEvvEEEEvNT_6ParamsE)
        /*0020*/ 	.word	0x000004c0
.L_19:


//--------------------- .nv.compat                --------------------------
	.section	.nv.compat,"",@"SHT_CUDA_COMPAT_INFO"
	.align	4
        /*0000*/ 	.byte	0x02, 0x09, 0x01, 0x00, 0x02, 0x02, 0x04, 0x00, 0x02, 0x05, 0x05, 0x00, 0x03, 0x07, 0x01, 0x01
        /*0010*/ 	.byte	0x02, 0x03, 0x01, 0x00, 0x02, 0x06, 0x01, 0x00, 0x04, 0x0b, 0x08, 0x00, 0x00, 0x00, 0x00, 0x00
        /*0020*/ 	.byte	0x00, 0x00, 0x00, 0x00


//--------------------- .nv.info._ZN7cutlass13device_kernelINS_4gemm6kernel13GemmUniversalIN4cute5tupleIJiiiiEEENS1_10collective13CollectiveMmaINS1_34MainloopSm90TmaGmmaWarpSpecializedILi7ENS5_IJNS4_1CILi8EEENSA_ILi1EEESC_EEENS1_35KernelTmaWarpSpecializedCooperativeEEENS5_IJNSA_ILi256EEESG_NSA_ILi64EEEEEEaNS5_IJlSC_lEEEaSJ_NS4_8TiledMMAINS4_8MMA_AtomIJNS4_4SM904GMMA27MMA_64x256x32_S32S8S8_SS_TNEEEENS4_6LayoutINS5_IJNSA_ILi2EEESC_SC_EEENS5_IJSC_NSA_ILi0EEEST_EEEEENS5_IJNS4_10UnderscoreESW_SW_EEEEENS4_13SM90_TMA_LOADENS4_14ComposedLayoutINS4_7SwizzleILi2ELi4ELi3EEENS4_18smem_ptr_flag_bitsILi8EEENSQ_INS5_IJSB_SH_EEENS5_IJSH_SC_EEEEEEEvNS4_8identityENS4_23SM90_TMA_LOAD_MULTICASTES18_vS19_EENS_8epilogue10collective6detail29Sm90TmaWarpSpecializedAdapterINS1D_15DefaultEpilogueIaSJ_SJ_NS1C_6thread17LinearCombinationIaLi1EiiLNS1H_9ScaleType4KindE0ELNS_15FloatRoundStyleE2EaEENS1_15EpilogueDefaultEEEEEvvEEEEvNT_6ParamsE --------------------------
	.section	.nv.info._ZN7cutlass13device_kernelINS_4gemm6kernel13GemmUniversalIN4cute5tupleIJiiiiEEENS1_10collective13CollectiveMmaINS1_34MainloopSm90TmaGmmaWarpSpecializedILi7ENS5_IJNS4_1CILi8EEENSA_ILi1EEESC_EEENS1_35KernelTmaWarpSpecializedCooperativeEEENS5_IJNSA_ILi256EEESG_NSA_ILi64EEEEEEaNS5_IJlSC_lEEEaSJ_NS4_8TiledMMAINS4_8MMA_AtomIJNS4_4SM904GMMA27MMA_64x256x32_S32S8S8_SS_TNEEEENS4_6LayoutINS5_IJNSA_ILi2EEESC_SC_EEENS5_IJSC_NSA_ILi0EEEST_EEEEENS5_IJNS4_10UnderscoreESW_SW_EEEEENS4_13SM90_TMA_LOADENS4_14ComposedLayoutINS4_7SwizzleILi2ELi4ELi3EEENS4_18smem_ptr_flag_bitsILi8EEENSQ_INS5_IJSB_SH_EEENS5_IJSH_SC_EEEEEEEvNS4_8identityENS4_23SM90_TMA_LOAD_MULTICASTES18_vS19_EENS_8epilogue10collective6detail29Sm90TmaWarpSpecializedAdapterINS1D_15DefaultEpilogueIaSJ_SJ_NS1C_6thread17LinearCombinationIaLi1EiiLNS1H_9ScaleType4KindE0ELNS_15FloatRoundStyleE2EaEENS1_15EpilogueDefaultEEEEEvvEEEEvNT_6ParamsE,"",@"SHT_CUDA_INFO"
	.sectionflags	@""
	.align	4


	//----- nvinfo : EIATTR_CUDA_API_VERSION
	.align		4
        /*0000*/ 	.byte	0x04, 0x37
        /*0002*/ 	.short	(.L_21 - .L_20)
.L_20:
        /*0004*/ 	.word	0x00000082


	//----- nvinfo : EIATTR_KPARAM_INFO
	.align		4
.L_21:
        /*0008*/ 	.byte	0x04, 0x17
        /*000a*/ 	.short	(.L_23 - .L_22)
.L_22:
        /*000c*/ 	.word	0x00000000
        /*0010*/ 	.short	0x0000
        /*0012*/ 	.short	0x0070
        /*0014*/ 	.byte	0x00, 0xf0, 0x01, 0x10


	//----- nvinfo : EIATTR_SPARSE_MMA_MASK
	.align		4
.L_23:
        /*0018*/ 	.byte	0x03, 0x50
        /*001a*/ 	.short	0x0000


	//----- nvinfo : EIATTR_MAXREG_COUNT
	.align		4
        /*001c*/ 	.byte	0x03, 0x1b
        /*001e*/ 	.short	0x00a8


	//----- nvinfo : EIATTR_NUM_BARRIERS
	.align		4
        /*0020*/ 	.byte	0x02, 0x4c
        /*0022*/ 	.byte	0x01
	.zero		1


	//----- nvinfo : EIATTR_EXTERNS
	.align		4
        /*0024*/ 	.byte	0x04, 0x0f
        /*0026*/ 	.short	(.L_25 - .L_24)


	//   ....[0]....
	.align		4
.L_24:
        /*0028*/ 	.word	index@(__assertfail)


	//----- nvinfo : EIATTR_ANNOTATIONS
	.align		4
.L_25:
        /*002c*/ 	.byte	0x04, 0x55
        /*002e*/ 	.short	(.L_27 - .L_26)


	//   ....[0]....
.L_26:
        /*0030*/ 	.word	0x00000001
        /*0034*/ 	.byte	0x60, 0x0a, 0x00, 0x00, 0x01, 0x00, 0x00, 0x00, 0x70, 0x0a, 0x00, 0x00, 0x01, 0x00, 0x00, 0x00
        /* <DEDUP_REMOVED lines=381> */
        /*1814*/ 	.byte	0x70, 0x3c, 0x01, 0x00, 0x01, 0x00, 0x00, 0x00, 0x90, 0x3c, 0x01, 0x00


	//----- nvinfo : EIATTR_MERCURY_ISA_VERSION
	.align		4
.L_27:
        /*1820*/ 	.byte	0x03, 0x5f
        /*1822*/ 	.short	0x0101


	//----- nvinfo : EIATTR_INT_WARP_WIDE_INSTR_OFFSETS
	.align		4
        /*1824*/ 	.byte	0x04, 0x31
        /*1826*/ 	.short	(.L_29 - .L_28)


	//   ....[0]....
.L_28:
        /*1828*/ 	.word	0x00000620


	//   ....[1]....
        /*182c*/ 	.word	0x00000650


	//   ....[2]....
        /*1830*/ 	.word	0x00000780


	//----- nvinfo : EIATTR_COOP_GROUP_MASK_REGIDS
	.align		4
.L_29:
        /*1834*/ 	.byte	0x04, 0x29
        /*1836*/ 	.short	(.L_31 - .L_30)


	//   ....[0]....
.L_30:
        /*1838*/ 	.word	0xffffffff


	//   ....[1]....
        /*183c*/ 	.word	0xffffffff


	//   ....[2]....
        /*1840*/ 	.word	0xffffffff


	//   ....[3]....
        /*1844*/ 	.word	0xffffffff


	//   ....[4]....
        /*1848*/ 	.word	0xffffffff


	//   ....[5]....
        /*184c*/ 	.word	0xffffffff


	//----- nvinfo : EIATTR_COOP_GROUP_INSTR_OFFSETS
	.align		4
.L_31:
        /*1850*/ 	.byte	0x04, 0x28
        /*1852*/ 	.short	(.L_33 - .L_32)


	//   ....[0]....
.L_32:
        /*1854*/ 	.word	0x00000070


	//   ....[1]....
        /*1858*/ 	.word	0x00000080


	//   ....[2]....
        /*185c*/ 	.word	0x000001a0


	//   ....[3]....
        /*1860*/ 	.word	0x00000440


	//   ....[4]....
        /*1864*/ 	.word	0x000008a0


	//   ....[5]....
        /*1868*/ 	.word	0x00001470


	//----- nvinfo : EIATTR_REG_RECONFIG
	.align		4
.L_33:
        /*186c*/ 	.byte	0x01, 0x54
	.zero		2


	//----- nvinfo : EIATTR_SYSCALL_OFFSETS
	.align		4
        /*1870*/ 	.byte	0x04, 0x46
        /*1872*/ 	.short	(.L_35 - .L_34)


	//   ....[0]....
.L_34:
        /*1874*/ 	.word	0x00001630


	//----- nvinfo : EIATTR_MBARRIER_INSTR_OFFSETS
	.align		4
.L_35:
        /*1878*/ 	.byte	0x04, 0x39
        /*187a*/ 	.short	(.L_37 - .L_36)


	//   ....[0]....
.L_36:
        /*187c*/ 	.word	0x00000330
        /*1880*/ 	.word	0x000000ff
        /*1884*/ 	.word	0x00000000
        /*1888*/ 	.short	0x0100
        /*188a*/ 	.byte	0x08
	.zero		1


	//   ....[1]....
        /*188c*/ 	.word	0x00000340
        /*1890*/ 	.word	0x000000ff
        /*1894*/ 	.word	0x00000038
        /*1898*/ 	.short	0x0100
        /*189a*/ 	.byte	0x08
	.zero		1


	//   ....[2]....
        /*189c*/ 	.word	0x00000350
        /*18a0*/ 	.word	0x000000ff
        /*18a4*/ 	.word	0x00000008
        /*18a8*/ 	.short	0x0100
        /*18aa*/ 	.byte	0x08
	.zero		1


	//   ....[3]....
        /*18ac*/ 	.word	0x00000360
        /*18b0*/ 	.word	0x000000ff
        /*18b4*/ 	.word	0x00000040
        /*18b8*/ 	.short	0x0100
        /*18ba*/ 	.byte	0x08
	.zero		1


	//   ....[4]....
        /*18bc*/ 	.word	0x00000370
        /*18c0*/ 	.word	0x000000ff
        /*18c4*/ 	.word	0x00000010
        /*18c8*/ 	.short	0x0100
        /*18ca*/ 	.byte	0x08
	.zero		1


	//   ....[5]....
        /*18cc*/ 	.word	0x00000380
        /*18d0*/ 	.word	0x000000ff
        /*18d4*/ 	.word	0x00000048
        /*18d8*/ 	.short	0x0100
        /*18da*/ 	.byte	0x08
	.zero		1


	//   ....[6]....
        /*18dc*/ 	.word	0x00000390
        /*18e0*/ 	.word	0x000000ff
        /*18e4*/ 	.word	0x00000018
        /*18e8*/ 	.short	0x0100
        /*18ea*/ 	.byte	0x08
	.zero		1


	//   ....[7]....
        /*18ec*/ 	.word	0x000003a0
        /*18f0*/ 	.word	0x000000ff
        /*18f4*/ 	.word	0x00000050
        /*18f8*/ 	.short	0x0100
        /*18fa*/ 	.byte	0x08
	.zero		1


	//   ....[8]....
        /*18fc*/ 	.word	0x000003b0
        /*1900*/ 	.word	0x000000ff
        /*1904*/ 	.word	0x00000020
        /*1908*/ 	.short	0x0100
        /*190a*/ 	.byte	0x08
	.zero		1


	//   ....[9]....
        /*190c*/ 	.word	0x000003c0
        /*1910*/ 	.word	0x000000ff
        /*1914*/ 	.word	0x00000058
        /*1918*/ 	.short	0x0100
        /*191a*/ 	.byte	0x08
	.zero		1


	//   ....[10]....
        /*191c*/ 	.word	0x000003d0
        /*1920*/ 	.word	0x000000ff
        /*1924*/ 	.word	0x00000028
        /*1928*/ 	.short	0x0100
        /*192a*/ 	.byte	0x08
	.zero		1


	//   ....[11]....
        /*192c*/ 	.word	0x000003e0
        /*1930*/ 	.word	0x000000ff
        /*1934*/ 	.word	0x00000060
        /*1938*/ 	.short	0x0100
        /*193a*/ 	.byte	0x08
	.zero		1


	//   ....[12]....
        /*193c*/ 	.word	0x000003f0
        /*1940*/ 	.word	0x000000ff
        /*1944*/ 	.word	0x00000030
        /*1948*/ 	.short	0x0100
        /*194a*/ 	.byte	0x08
	.zero		1


	//   ....[13]....
        /*194c*/ 	.word	0x00000400
        /*1950*/ 	.word	0x000000ff
        /*1954*/ 	.word	0x00000068
        /*1958*/ 	.short	0x0100
        /*195a*/ 	.byte	0x08
	.zero		1


	//   ....[14]....
        /*195c*/ 	.word	0x000007e0
        /*1960*/ 	.word	0x000000ff
        /*1964*/ 	.word	0x00000080
        /*1968*/ 	.short	0x0100
        /*196a*/ 	.byte	0x06
	.zero		1


	//   ....[15]....
        /*196c*/ 	.word	0x00000800
        /*1970*/ 	.word	0x000000ff
        /*1974*/ 	.word	0x00000088
        /*1978*/ 	.short	0x0100
        /*197a*/ 	.byte	0x06
	.zero		1


	//   ....[16]....
        /*197c*/ 	.word	0x00001710
        /*1980*/ 	.word	0x00000003
        /*1984*/ 	.word	0x00000000
        /*1988*/ 	.short	0x010a
        /*198a*/ 	.byte	0x3f
	.zero		1


	//   ....[17]....
        /*198c*/ 	.word	0x00001750
        /*1990*/ 	.word	0x00000003
        /*1994*/ 	.word	0x00000000
        /*1998*/ 	.short	0x010a
        /*199a*/ 	.byte	0x3f
	.zero		1


	//   ....[18]....
        /*199c*/ 	.word	0x00002cb0
        /*19a0*/ 	.word	0x00000004
        /*19a4*/ 	.word	0x00000000
        /*19a8*/ 	.short	0x010a
        /*19aa*/ 	.byte	0x3f
	.zero		1


	//   ....[19]....
        /*19ac*/ 	.word	0x00002cf0
        /*19b0*/ 	.word	0x00000004
        /*19b4*/ 	.word	0x00000000
        /*19b8*/ 	.short	0x010a
        /*19ba*/ 	.byte	0x3f
	.zero		1


	//   ....[20]....
        /*19bc*/ 	.word	0x00004d00
        /*19c0*/ 	.word	0x00000004
        /*19c4*/ 	.word	0x00000000
        /*19c8*/ 	.short	0x0101
        /*19ca*/ 	.byte	0x3f
	.zero		1


	//   ....[21]....
        /*19cc*/ 	.word	0x00004f30
        /*19d0*/ 	.word	0x00000000
        /*19d4*/ 	.word	0x00000000
        /*19d8*/ 	.short	0x0101
        /*19da*/ 	.byte	0x3f
	.zero		1


	//   ....[22]....
        /*19dc*/ 	.word	0x000137e0
        /*19e0*/ 	.word	0x0000000c
        /*19e4*/ 	.word	0x00000038
        /*19e8*/ 	.short	0x010a
        /*19ea*/ 	.byte	0x3f
	.zero		1


	//   ....[23]....
        /*19ec*/ 	.word	0x00013ba0
        /*19f0*/ 	.word	0x00000003
        /*19f4*/ 	.word	0x00000088
        /*19f8*/ 	.short	0x0101
        /*19fa*/ 	.byte	0x3f
	.zero		1


	//   ....[24]....
        /*19fc*/ 	.word	0x00014390
        /*1a00*/ 	.word	0x00000005
        /*1a04*/ 	.word	0x00000000
        /*1a08*/ 	.short	0x010a
        /*1a0a*/ 	.byte	0x3f
	.zero		1


	//   ....[25]....
        /*1a0c*/ 	.word	0x00014420
        /*1a10*/ 	.word	0x00000007
        /*1a14*/ 	.word	0x00000000
        /*1a18*/ 	.short	0x010a
        /*1a1a*/ 	.byte	0x3f
	.zero		1


	//   ....[26]....
        /*1a1c*/ 	.word	0x000144b0
        /*1a20*/ 	.word	0x00000007
        /*1a24*/ 	.word	0x00000000
        /*1a28*/ 	.short	0x010a
        /*1a2a*/ 	.byte	0x3f
	.zero		1


	//   ....[27]....
        /*1a2c*/ 	.word	0x00014540
        /*1a30*/ 	.word	0x00000007
        /*1a34*/ 	.word	0x00000000
        /*1a38*/ 	.short	0x010a
        /*1a3a*/ 	.byte	0x3f
	.zero		1


	//   ....[28]....
        /*1a3c*/ 	.word	0x000145d0
        /*1a40*/ 	.word	0x00000007
        /*1a44*/ 	.word	0x00000000
        /*1a48*/ 	.short	0x010a
        /*1a4a*/ 	.byte	0x3f
	.zero		1


	//   ....[29]....
        /*1a4c*/ 	.word	0x00014660
        /*1a50*/ 	.word	0x00000007
        /*1a54*/ 	.word	0x00000000
        /*1a58*/ 	.short	0x010a
        /*1a5a*/ 	.byte	0x3f
	.zero		1


	//   ....[30]....
        /*1a5c*/ 	.word	0x000146f0
        /*1a60*/ 	.word	0x00000003
        /*1a64*/ 	.word	0x00000000
        /*1a68*/ 	.short	0x010a
        /*1a6a*/ 	.byte	0x3f
	.zero		1


	//   ....[31]....
        /*1a6c*/ 	.word	0x00014750
        /*1a70*/ 	.word	0x00000003
        /*1a74*/ 	.word	0x00000000
        /*1a78*/ 	.short	0x010a
        /*1a7a*/ 	.byte	0x3f
	.zero		1


	//   ....[32]....
        /*1a7c*/ 	.word	0x000147a0
        /*1a80*/ 	.word	0x00000004
        /*1a84*/ 	.word	0x00000000
        /*1a88*/ 	.short	0x010a
        /*1a8a*/ 	.byte	0x3f
	.zero		1


	//   ....[33]....
        /*1a8c*/ 	.word	0x00014870
        /*1a90*/ 	.word	0x0000000c
        /*1a94*/ 	.word	0x00000038
        /*1a98*/ 	.short	0x010a
        /*1a9a*/ 	.byte	0x3f
	.zero		1


	//   ....[34]....
        /*1a9c*/ 	.word	0x00014940
        /*1aa0*/ 	.word	0x00000005
        /*1aa4*/ 	.word	0x00000000
        /*1aa8*/ 	.short	0x010a
        /*1aaa*/ 	.byte	0x3f
	.zero		1


	//   ....[35]....
        /*1aac*/ 	.word	0x00014990
        /*1ab0*/ 	.word	0x00000007
        /*1ab4*/ 	.word	0x00000000
        /*1ab8*/ 	.short	0x010a
        /*1aba*/ 	.byte	0x3f
	.zero		1


	//   ....[36]....
        /*1abc*/ 	.word	0x000149e0
        /*1ac0*/ 	.word	0x00000007
        /*1ac4*/ 	.word	0x00000000
        /*1ac8*/ 	.short	0x010a
        /*1aca*/ 	.byte	0x3f
	.zero		1


	//   ....[37]....
        /*1acc*/ 	.word	0x00014a30
        /*1ad0*/ 	.word	0x00000007
        /*1ad4*/ 	.word	0x00000000
        /*1ad8*/ 	.short	0x010a
        /*1ada*/ 	.byte	0x3f
	.zero		1


	//   ....[38]....
        /*1adc*/ 	.word	0x00014a80
        /*1ae0*/ 	.word	0x00000007
        /*1ae4*/ 	.word	0x00000000
        /*1ae8*/ 	.short	0x010a
        /*1aea*/ 	.byte	0x3f
	.zero		1


	//   ....[39]....
        /*1aec*/ 	.word	0x00014ad0
        /*1af0*/ 	.word	0x00000007
        /*1af4*/ 	.word	0x00000000
        /*1af8*/ 	.short	0x010a
        /*1afa*/ 	.byte	0x3f
	.zero		1


	//----- nvinfo : EIATTR_NUM_MBARRIERS
	.align		4
.L_37:
        /*1afc*/ 	.byte	0x03, 0x38
        /*1afe*/ 	.short	0x0010


	//----- nvinfo : EIATTR_EXIT_INSTR_OFFSETS
	.align		4
        /*1b00*/ 	.byte	0x04, 0x1c
        /*1b02*/ 	.short	(.L_39 - .L_38)


	//   ....[0]....
.L_38:
        /*1b04*/ 	.word	0x00000b00


	//   ....[1]....
        /*1b08*/ 	.word	0x00001390


	//   ....[2]....
        /*1b0c*/ 	.word	0x00012e20


	//   ....[3]....
        /*1b10*/ 	.word	0x00013440


	//   ....[4]....
        /*1b14*/ 	.word	0x00014740


	//----- nvinfo : EIATTR_MAX_THREADS
	.align		4
.L_39:
        /*1b18*/ 	.byte	0x04, 0x05
        /*1b1a*/ 	.short	(.L_41 - .L_40)
.L_40:
        /*1b1c*/ 	.word	0x00000180
        /*1b20*/ 	.word	0x00000001
        /*1b24*/ 	.word	0x00000001


	//----- nvinfo : EIATTR_CRS_STACK_SIZE
	.align		4
.L_41:
        /*1b28*/ 	.byte	0x04, 0x1e
        /*1b2a*/ 	.short	(.L_43 - .L_42)
.L_42:
        /*1b2c*/ 	.word	0x00000000


	//----- nvinfo : EIATTR_CBANK_PARAM_SIZE
	.align		4
.L_43:
        /*1b30*/ 	.byte	0x03, 0x19
        /*1b32*/ 	.short	0x0470


	//----- nvinfo : EIATTR_PARAM_CBANK
	.align		4
        /*1b34*/ 	.byte	0x04, 0x0a
        /*1b36*/ 	.short	(.L_45 - .L_44)
	.align		4
.L_44:
        /*1b38*/ 	.word	index@(.nv.constant0._ZN7cutlass13device_kernelINS_4gemm6kernel13GemmUniversalIN4cute5tupleIJiiiiEEENS1_10collective13CollectiveMmaINS1_34MainloopSm90TmaGmmaWarpSpecializedILi7ENS5_IJNS4_1CILi8EEENSA_ILi1EEESC_EEENS1_35KernelTmaWarpSpecializedCooperativeEEENS5_IJNSA_ILi256EEESG_NSA_ILi64EEEEEEaNS5_IJlSC_lEEEaSJ_NS4_8TiledMMAINS4_8MMA_AtomIJNS4_4SM904GMMA27MMA_64x256x32_S32S8S8_SS_TNEEEENS4_6LayoutINS5_IJNSA_ILi2EEESC_SC_EEENS5_IJSC_NSA_ILi0EEEST_EEEEENS5_IJNS4_10UnderscoreESW_SW_EEEEENS4_13SM90_TMA_LOADENS4_14ComposedLayoutINS4_7SwizzleILi2ELi4ELi3EEENS4_18smem_ptr_flag_bitsILi8EEENSQ_INS5_IJSB_SH_EEENS5_IJSH_SC_EEEEEEEvNS4_8identityENS4_23SM90_TMA_LOAD_MULTICASTES18_vS19_EENS_8epilogue10collective6detail29Sm90TmaWarpSpecializedAdapterINS1D_15DefaultEpilogueIaSJ_SJ_NS1C_6thread17LinearCombinationIaLi1EiiLNS1H_9ScaleType4KindE0ELNS_15FloatRoundStyleE2EaEENS1_15EpilogueDefaultEEEEEvvEEEEvNT_6ParamsE)
        /*1b3c*/ 	.short	0x0210
        /*1b3e*/ 	.short	0x0470


	//----- nvinfo : EIATTR_SW_WAR
	.align		4
.L_45:
        /*1b40*/ 	.byte	0x04, 0x36
        /*1b42*/ 	.short	(.L_47 - .L_46)
.L_46:
        /*1b44*/ 	.word	0x00000008
.L_47:


//--------------------- .nv.callgraph             --------------------------
	.section	.nv.callgraph,"",@"SHT_CUDA_CALLGRAPH"
	.align	4
	.sectionentsize	8
	.align		4
        /*0000*/ 	.word	0x00000000
	.align		4
        /*0004*/ 	.word	0xffffffff
	.align		4
        /*0008*/ 	.word	index@(_ZN7cutlass13device_kernelINS_4gemm6kernel13GemmUniversalIN4cute5tupleIJiiiiEEENS1_10collective13CollectiveMmaINS1_34MainloopSm90TmaGmmaWarpSpecializedILi7ENS5_IJNS4_1CILi8EEENSA_ILi1EEESC_EEENS1_35KernelTmaWarpSpecializedCooperativeEEENS5_IJNSA_ILi256EEESG_NSA_ILi64EEEEEEaNS5_IJlSC_lEEEaSJ_NS4_8TiledMMAINS4_8MMA_AtomIJNS4_4SM904GMMA27MMA_64x256x32_S32S8S8_SS_TNEEEENS4_6LayoutINS5_IJNSA_ILi2EEESC_SC_EEENS5_IJSC_NSA_ILi0EEEST_EEEEENS5_IJNS4_10UnderscoreESW_SW_EEEEENS4_13SM90_TMA_LOADENS4_14ComposedLayoutINS4_7SwizzleILi2ELi4ELi3EEENS4_18smem_ptr_flag_bitsILi8EEENSQ_INS5_IJSB_SH_EEENS5_IJSH_SC_EEEEEEEvNS4_8identityENS4_23SM90_TMA_LOAD_MULTICASTES18_vS19_EENS_8epilogue10collective6detail29Sm90TmaWarpSpecializedAdapterINS1D_15DefaultEpilogueIaSJ_SJ_NS1C_6thread17LinearCombinationIaLi1EiiLNS1H_9ScaleType4KindE0ELNS_15FloatRoundStyleE2EaEENS1_15EpilogueDefaultEEEEEvvEEEEvNT_6ParamsE)
	.align		4
        /*000c*/ 	.word	index@(__assertfail)
	.align		4
        /*0010*/ 	.word	0x00000000
	.align		4
        /*0014*/ 	.word	0xfffffffe
	.align		4
        /*0018*/ 	.word	0x00000000
	.align		4
        /*001c*/ 	.word	0xfffffffd
	.align		4
        /*0020*/ 	.word	0x00000000
	.align		4
        /*0024*/ 	.word	0xfffffffc


//--------------------- .nv.constant4             --------------------------
	.section	.nv.constant4,"a",@progbits
	.align	8
	.align		8
.nv.constant4:
        /*0000*/ 	.dword	__assertfail
	.align		8
        /*0008*/ 	.dword	__unnamed_1
	.align		8
        /*0010*/ 	.dword	_ZN40_INTERNAL_11eb8b9b_4_k_cu_950153e4_185634cuda3std3__45__cpo5beginE
	.align		8
        /*0018*/ 	.dword	_ZN40_INTERNAL_11eb8b9b_4_k_cu_950153e4_185634cuda3std3__45__cpo3endE
	.align		8
        /*0020*/ 	.dword	_ZN40_INTERNAL_11eb8b9b_4_k_cu_950153e4_185634cuda3std3__45__cpo6cbeginE
	.align		8
        /*0028*/ 	.dword	_ZN40_INTERNAL_11eb8b9b_4_k_cu_950153e4_185634cuda3std3__45__cpo4cendE
	.align		8
        /*0030*/ 	.dword	_ZN40_INTERNAL_11eb8b9b_4_k_cu_950153e4_185634cuda3std3__442_GLOBAL__N__11eb8b9b_4_k_cu_950153e4_185636ignoreE
	.align		8
        /*0038*/ 	.dword	_ZN40_INTERNAL_11eb8b9b_4_k_cu_950153e4_185634cuda3std3__419piecewise_constructE
	.align		8
        /*0040*/ 	.dword	_ZN40_INTERNAL_11eb8b9b_4_k_cu_950153e4_185634cuda3std3__48in_placeE
	.align		8
        /*0048*/ 	.dword	_ZN40_INTERNAL_11eb8b9b_4_k_cu_950153e4_185634cuda3std6ranges3__45__cpo4swapE
	.align		8
        /*0050*/ 	.dword	_ZN40_INTERNAL_11eb8b9b_4_k_cu_950153e4_185634cuda3std6ranges3__45__cpo9iter_moveE
	.align		8
        /*0058*/ 	.dword	_ZN40_INTERNAL_11eb8b9b_4_k_cu_950153e4_185634cute7productE
	.align		8
        /*0060*/ 	.dword	_ZN40_INTERNAL_11eb8b9b_4_k_cu_950153e4_185634cute1_E
	.align		8
        /*0068*/ 	.dword	$str$22
	.align		8
        /*0070*/ 	.dword	$str$23


//--------------------- .text._ZN7cutlass13device_kernelINS_4gemm6kernel13GemmUniversalIN4cute5tupleIJiiiiEEENS1_10collective13CollectiveMmaINS1_34MainloopSm90TmaGmmaWarpSpecializedILi7ENS5_IJNS4_1CILi8EEENSA_ILi1EEESC_EEENS1_35KernelTmaWarpSpecializedCooperativeEEENS5_IJNSA_ILi256EEESG_NSA_ILi64EEEEEEaNS5_IJlSC_lEEEaSJ_NS4_8TiledMMAINS4_8MMA_AtomIJNS4_4SM904GMMA27MMA_64x256x32_S32S8S8_SS_TNEEEENS4_6LayoutINS5_IJNSA_ILi2EEESC_SC_EEENS5_IJSC_NSA_ILi0EEEST_EEEEENS5_IJNS4_10UnderscoreESW_SW_EEEEENS4_13SM90_TMA_LOADENS4_14ComposedLayoutINS4_7SwizzleILi2ELi4ELi3EEENS4_18smem_ptr_flag_bitsILi8EEENSQ_INS5_IJSB_SH_EEENS5_IJSH_SC_EEEEEEEvNS4_8identityENS4_23SM90_TMA_LOAD_MULTICASTES18_vS19_EENS_8epilogue10collective6detail29Sm90TmaWarpSpecializedAdapterINS1D_15DefaultEpilogueIaSJ_SJ_NS1C_6thread17LinearCombinationIaLi1EiiLNS1H_9ScaleType4KindE0ELNS_15FloatRoundStyleE2EaEENS1_15EpilogueDefaultEEEEEvvEEEEvNT_6ParamsE --------------------------
	.section	.text._ZN7cutlass13device_kernelINS_4gemm6kernel13GemmUniversalIN4cute5tupleIJiiiiEEENS1_10collective13CollectiveMmaINS1_34MainloopSm90TmaGmmaWarpSpecializedILi7ENS5_IJNS4_1CILi8EEENSA_ILi1EEESC_EEENS1_35KernelTmaWarpSpecializedCooperativeEEENS5_IJNSA_ILi256EEESG_NSA_ILi64EEEEEEaNS5_IJlSC_lEEEaSJ_NS4_8TiledMMAINS4_8MMA_AtomIJNS4_4SM904GMMA27MMA_64x256x32_S32S8S8_SS_TNEEEENS4_6LayoutINS5_IJNSA_ILi2EEESC_SC_EEENS5_IJSC_NSA_ILi0EEEST_EEEEENS5_IJNS4_10UnderscoreESW_SW_EEEEENS4_13SM90_TMA_LOADENS4_14ComposedLayoutINS4_7SwizzleILi2ELi4ELi3EEENS4_18smem_ptr_flag_bitsILi8EEENSQ_INS5_IJSB_SH_EEENS5_IJSH_SC_EEEEEEEvNS4_8identityENS4_23SM90_TMA_LOAD_MULTICASTES18_vS19_EENS_8epilogue10collective6detail29Sm90TmaWarpSpecializedAdapterINS1D_15DefaultEpilogueIaSJ_SJ_NS1C_6thread17LinearCombinationIaLi1EiiLNS1H_9ScaleType4KindE0ELNS_15FloatRoundStyleE2EaEENS1_15EpilogueDefaultEEEEEvvEEEEvNT_6ParamsE,"ax",@progbits
	.align	128
.text._ZN7cutlass13device_kernelINS_4gemm6kernel13GemmUniversalIN4cute5tupleIJiiiiEEENS1_10collective13CollectiveMmaINS1_34MainloopSm90TmaGmmaWarpSpecializedILi7ENS5_IJNS4_1CILi8EEENSA_ILi1EEESC_EEENS1_35KernelTmaWarpSpecializedCooperativeEEENS5_IJNSA_ILi256EEESG_NSA_ILi64EEEEEEaNS5_IJlSC_lEEEaSJ_NS4_8TiledMMAINS4_8MMA_AtomIJNS4_4SM904GMMA27MMA_64x256x32_S32S8S8_SS_TNEEEENS4_6LayoutINS5_IJNSA_ILi2EEESC_SC_EEENS5_IJSC_NSA_ILi0EEEST_EEEEENS5_IJNS4_10UnderscoreESW_SW_EEEEENS4_13SM90_TMA_LOADENS4_14ComposedLayoutINS4_7SwizzleILi2ELi4ELi3EEENS4_18smem_ptr_flag_bitsILi8EEENSQ_INS5_IJSB_SH_EEENS5_IJSH_SC_EEEEEEEvNS4_8identityENS4_23SM90_TMA_LOAD_MULTICASTES18_vS19_EENS_8epilogue10collective6detail29Sm90TmaWarpSpecializedAdapterINS1D_15DefaultEpilogueIaSJ_SJ_NS1C_6thread17LinearCombinationIaLi1EiiLNS1H_9ScaleType4KindE0ELNS_15FloatRoundStyleE2EaEENS1_15EpilogueDefaultEEEEEvvEEEEvNT_6ParamsE:
        .type           _ZN7cutlass13device_kernelINS_4gemm6kernel13GemmUniversalIN4cute5tupleIJiiiiEEENS1_10collective13CollectiveMmaINS1_34MainloopSm90TmaGmmaWarpSpecializedILi7ENS5_IJNS4_1CILi8EEENSA_ILi1EEESC_EEENS1_35KernelTmaWarpSpecializedCooperativeEEENS5_IJNSA_ILi256EEESG_NSA_ILi64EEEEEEaNS5_IJlSC_lEEEaSJ_NS4_8TiledMMAINS4_8MMA_AtomIJNS4_4SM904GMMA27MMA_64x256x32_S32S8S8_SS_TNEEEENS4_6LayoutINS5_IJNSA_ILi2EEESC_SC_EEENS5_IJSC_NSA_ILi0EEEST_EEEEENS5_IJNS4_10UnderscoreESW_SW_EEEEENS4_13SM90_TMA_LOADENS4_14ComposedLayoutINS4_7SwizzleILi2ELi4ELi3EEENS4_18smem_ptr_flag_bitsILi8EEENSQ_INS5_IJSB_SH_EEENS5_IJSH_SC_EEEEEEEvNS4_8identityENS4_23SM90_TMA_LOAD_MULTICASTES18_vS19_EENS_8epilogue10collective6detail29Sm90TmaWarpSpecializedAdapterINS1D_15DefaultEpilogueIaSJ_SJ_NS1C_6thread17LinearCombinationIaLi1EiiLNS1H_9ScaleType4KindE0ELNS_15FloatRoundStyleE2EaEENS1_15EpilogueDefaultEEEEEvvEEEEvNT_6ParamsE,@function
        .size           _ZN7cutlass13device_kernelINS_4gemm6kernel13GemmUniversalIN4cute5tupleIJiiiiEEENS1_10collective13CollectiveMmaINS1_34MainloopSm90TmaGmmaWarpSpecializedILi7ENS5_IJNS4_1CILi8EEENSA_ILi1EEESC_EEENS1_35KernelTmaWarpSpecializedCooperativeEEENS5_IJNSA_ILi256EEESG_NSA_ILi64EEEEEEaNS5_IJlSC_lEEEaSJ_NS4_8TiledMMAINS4_8MMA_AtomIJNS4_4SM904GMMA27MMA_64x256x32_S32S8S8_SS_TNEEEENS4_6LayoutINS5_IJNSA_ILi2EEESC_SC_EEENS5_IJSC_NSA_ILi0EEEST_EEEEENS5_IJNS4_10UnderscoreESW_SW_EEEEENS4_13SM90_TMA_LOADENS4_14ComposedLayoutINS4_7SwizzleILi2ELi4ELi3EEENS4_18smem_ptr_flag_bitsILi8EEENSQ_INS5_IJSB_SH_EEENS5_IJSH_SC_EEEEEEEvNS4_8identityENS4_23SM90_TMA_LOAD_MULTICASTES18_vS19_EENS_8epilogue10collective6detail29Sm90TmaWarpSpecializedAdapterINS1D_15DefaultEpilogueIaSJ_SJ_NS1C_6thread17LinearCombinationIaLi1EiiLNS1H_9ScaleType4KindE0ELNS_15FloatRoundStyleE2EaEENS1_15EpilogueDefaultEEEEEvvEEEEvNT_6ParamsE,(.L_x_593 - _ZN7cutlass13device_kernelINS_4gemm6kernel13GemmUniversalIN4cute5tupleIJiiiiEEENS1_10collective13CollectiveMmaINS1_34MainloopSm90TmaGmmaWarpSpecializedILi7ENS5_IJNS4_1CILi8EEENSA_ILi1EEESC_EEENS1_35KernelTmaWarpSpecializedCooperativeEEENS5_IJNSA_ILi256EEESG_NSA_ILi64EEEEEEaNS5_IJlSC_lEEEaSJ_NS4_8TiledMMAINS4_8MMA_AtomIJNS4_4SM904GMMA27MMA_64x256x32_S32S8S8_SS_TNEEEENS4_6LayoutINS5_IJNSA_ILi2EEESC_SC_EEENS5_IJSC_NSA_ILi0EEEST_EEEEENS5_IJNS4_10UnderscoreESW_SW_EEEEENS4_13SM90_TMA_LOADENS4_14ComposedLayoutINS4_7SwizzleILi2ELi4ELi3EEENS4_18smem_ptr_flag_bitsILi8EEENSQ_INS5_IJSB_SH_EEENS5_IJSH_SC_EEEEEEEvNS4_8identityENS4_23SM90_TMA_LOAD_MULTICASTES18_vS19_EENS_8epilogue10collective6detail29Sm90TmaWarpSpecializedAdapterINS1D_15DefaultEpilogueIaSJ_SJ_NS1C_6thread17LinearCombinationIaLi1EiiLNS1H_9ScaleType4KindE0ELNS_15FloatRoundStyleE2EaEENS1_15EpilogueDefaultEEEEEvvEEEEvNT_6ParamsE)
        .other          _ZN7cutlass13device_kernelINS_4gemm6kernel13GemmUniversalIN4cute5tupleIJiiiiEEENS1_10collective13CollectiveMmaINS1_34MainloopSm90TmaGmmaWarpSpecializedILi7ENS5_IJNS4_1CILi8EEENSA_ILi1EEESC_EEENS1_35KernelTmaWarpSpecializedCooperativeEEENS5_IJNSA_ILi256EEESG_NSA_ILi64EEEEEEaNS5_IJlSC_lEEEaSJ_NS4_8TiledMMAINS4_8MMA_AtomIJNS4_4SM904GMMA27MMA_64x256x32_S32S8S8_SS_TNEEEENS4_6LayoutINS5_IJNSA_ILi2EEESC_SC_EEENS5_IJSC_NSA_ILi0EEEST_EEEEENS5_IJNS4_10UnderscoreESW_SW_EEEEENS4_13SM90_TMA_LOADENS4_14ComposedLayoutINS4_7SwizzleILi2ELi4ELi3EEENS4_18smem_ptr_flag_bitsILi8EEENSQ_INS5_IJSB_SH_EEENS5_IJSH_SC_EEEEEEEvNS4_8identityENS4_23SM90_TMA_LOAD_MULTICASTES18_vS19_EENS_8epilogue10collective6detail29Sm90TmaWarpSpecializedAdapterINS1D_15DefaultEpilogueIaSJ_SJ_NS1C_6thread17LinearCombinationIaLi1EiiLNS1H_9ScaleType4KindE0ELNS_15FloatRoundStyleE2EaEENS1_15EpilogueDefaultEEEEEvvEEEEvNT_6ParamsE,@"STO_CUDA_ENTRY STV_DEFAULT"
_ZN7cutlass13device_kernelINS_4gemm6kernel13GemmUniversalIN4cute5tupleIJiiiiEEENS1_10collective13CollectiveMmaINS1_34MainloopSm90TmaGmmaWarpSpecializedILi7ENS5_IJNS4_1CILi8EEENSA_ILi1EEESC_EEENS1_35KernelTmaWarpSpecializedCooperativeEEENS5_IJNSA_ILi256EEESG_NSA_ILi64EEEEEEaNS5_IJlSC_lEEEaSJ_NS4_8TiledMMAINS4_8MMA_AtomIJNS4_4SM904GMMA27MMA_64x256x32_S32S8S8_SS_TNEEEENS4_6LayoutINS5_IJNSA_ILi2EEESC_SC_EEENS5_IJSC_NSA_ILi0EEEST_EEEEENS5_IJNS4_10UnderscoreESW_SW_EEEEENS4_13SM90_TMA_LOADENS4_14ComposedLayoutINS4_7SwizzleILi2ELi4ELi3EEENS4_18smem_ptr_flag_bitsILi8EEENSQ_INS5_IJSB_SH_EEENS5_IJSH_SC_EEEEEEEvNS4_8identityENS4_23SM90_TMA_LOAD_MULTICASTES18_vS19_EENS_8epilogue10collective6detail29Sm90TmaWarpSpecializedAdapterINS1D_15DefaultEpilogueIaSJ_SJ_NS1C_6thread17LinearCombinationIaLi1EiiLNS1H_9ScaleType4KindE0ELNS_15FloatRoundStyleE2EaEENS1_15EpilogueDefaultEEEEEvvEEEEvNT_6ParamsE:
[----:B------:R-:W0:Y:S02]  /*0000*/  LDC R1, c[0x0][0x28] ;  /* 0x00000a00ff017b82 */ /* 0x000e240000000800 */
[----:B0-----:R-:W-:Y:S01]  /*0010*/  VIADD R1, R1, 0xfffffb40 ;  /* 0xfffffb4001017836 */ /* 0x001fe20000000000 */
[----:B------:R-:W0:Y:S01]  /*0020*/  S2R R4, SR_TID.X ;  /* 0x0000000000047919 */ /* 0x000e220000002100 */
[----:B------:R-:W-:Y:S01]  /*0030*/  ELECT P0, URZ, PT ;  /* 0x00000000003f782f */ /* 0x000fe20003800000 */
[----:B------:R-:W-:Y:S01]  /*0040*/  BSSY B0, `(.L_x_0) ;  /* 0x0000015000007945 */ /* 0x000fe20003800000 */
[--C-:B0-----:R-:W-:Y:S02]  /*0050*/  SHF.R.U32.HI R0, RZ, 0x5, R4.reuse ;  /* 0x00000005ff007819 */ /* 0x101fe40000011604 */
[----:B------:R-:W-:-:S03]  /*0060*/  SHF.R.U32.HI R2, RZ, 0x7, R4 ;  /* 0x00000007ff027819 */ /* 0x000fc60000011604 */
[----:B------:R-:W0:Y:S04]  /*0070*/  SHFL.IDX PT, R3, R0, RZ, 0x1f ;  /* 0x00001fff00037589 */ /* 0x000e2800000e0000 */
[----:B------:R-:W1:Y:S01]  /*0080*/  SHFL.IDX PT, R2, R2, RZ, 0x1f ;  /* 0x00001fff02027589 */ /* 0x000e6200000e0000 */
[----:B0-----:R-:W-:Y:S02]  /*0090*/  R2UR UR9, R3 ;  /* 0x00000000030972ca */ /* 0x001fe400000e0000 */
[----:B-1----:R-:W-:-:S11]  /*00a0*/  R2UR UR5, R2 ;  /* 0x00000000020572ca */ /* 0x002fd600000e0000 */
[----:B------:R-:W-:Y:S02]  /*00b0*/  USHF.R.S32.HI UR4, URZ, 0x1f, UR9 ;  /* 0x0000001f3f047899 */ /* 0x000fe40008011409 */
[----:B------:R-:W-:Y:S02]  /*00c0*/  ISETP.NE.OR P0, PT, RZ, UR9, !P0 ;  /* 0x00000009ff007c0c */ /* 0x000fe4000c705670 */
[----:B------:R-:W-:-:S04]  /*00d0*/  ULEA.HI UR4, UR4, UR9, URZ, 0x2 ;  /* 0x0000000904047291 */ /* 0x000fc8000f8f103f */
[----:B------:R-:W-:-:S04]  /*00e0*/  ULOP3.LUT UR4, UR4, 0xfffffffc, URZ, 0xc0, !UPT ;  /* 0xfffffffc04047892 */ /* 0x000fc8000f8ec03f */
[----:B------:R-:W-:-:S03]  /*00f0*/  UIADD3 UR9, UR9, -UR4, URZ ;  /* 0x8000000409097290 */ /* 0x000fc6000fffe03f */
[----:B------:R-:W-:Y:S09]  /*0100*/  @P0 BRA `(.L_x_1) ;  /* 0x0000000000200947 */ /* 0x000ff20003800000 */
[----:B------:R-:W-:Y:S02]  /*0110*/  ULDC.64 UR6, c[0x0][0x198] ;  /* 0x0000660000067ab9 */ /* 0x000fe40000000a00 */
[----:B------:R-:W-:Y:S02]  /*0120*/  UIADD3 UR10, UP0, UR6, 0xf0, URZ ;  /* 0x000000f0060a7890 */ /* 0x000fe4000ff1e03f */
[----:B------:R-:W-:Y:S02]  /*0130*/  UIADD3 UR6, UP1, UR6, 0x1f0, URZ ;  /* 0x000001f006067890 */ /* 0x000fe4000ff3e03f */
[----:B------:R-:W-:Y:S02]  /*0140*/  UIADD3.X UR11, URZ, UR7, URZ, UP0, !UPT ;  /* 0x000000073f0b7290 */ /* 0x000fe400087fe43f */
[----:B------:R-:W-:-:S07]  /*0150*/  UIADD3.X UR7, URZ, UR7, URZ, UP1, !UPT ;  /* 0x000000073f077290 */ /* 0x000fce0008ffe43f */
[----:B------:R0:W-:Y:S02]  /*0160*/  UTMACCTL.PF [UR10] ;  /* 0x000000000a0079b9 */ /* 0x0001e40008040000 */
[----:B------:R0:W-:Y:S02]  /*0170*/  UTMACCTL.PF [UR6] ;  /* 0x00000000060079b9 */ /* 0x0001e40008040000 */
[----:B0-----:R-:W-:Y:S01]  /*0180*/  NOP ;  /* 0x0000000000007918 */ /* 0x001fe20000000000 */
.L_x_1:
[----:B------:R-:W-:Y:S05]  /*0190*/  BSYNC B0 ;  /* 0x0000000000007941 */ /* 0x000fea0003800000 */
.L_x_0:
[----:B------:R-:W0:Y:S01]  /*01a0*/  SHFL.IDX PT, R2, R0, RZ, 0x1f ;  /* 0x00001fff00027589 */ /* 0x000e2200000e0000 */
[----:B------:R-:W-:Y:S01]  /*01b0*/  UISETP.NE.AND UP0, UPT, UR9, 0x3, UPT ;  /* 0x000000030900788c */ /* 0x000fe2000bf05270 */
[----:B------:R-:W-:Y:S01]  /*01c0*/  SHF.R.S32.HI R3, RZ, 0x1f, R4 ;  /* 0x0000001fff037819 */ /* 0x000fe20000011404 */
[----:B------:R-:W-:Y:S02]  /*01d0*/  UIADD3 UR16, UR5, -0x1, URZ ;  /* 0xffffffff05107890 */ /* 0x000fe4000fffe03f */
[----:B------:R-:W-:Y:S01]  /*01e0*/  ISETP.NE.AND P1, PT, RZ, UR5, PT ;  /* 0x00000005ff007c0c */ /* 0x000fe2000bf25270 */
[----:B------:R-:W-:Y:S02]  /*01f0*/  UISETP.EQ.OR UP0, UPT, UR9, URZ, !UP0 ;  /* 0x0000003f0900728c */ /* 0x000fe4000c702670 */
[----:B------:R-:W-:Y:S02]  /*0200*/  UISETP.GE.U32.AND UP1, UPT, UR16, 0x2, UPT ;  /* 0x000000021000788c */ /* 0x000fe4000bf26070 */
[----:B------:R-:W-:-:S04]  /*0210*/  UISETP.EQ.AND UP0, UPT, UR5, URZ, UP0 ;  /* 0x0000003f0500728c */ /* 0x000fc80008702270 */
[----:B------:R-:W-:-:S04]  /*0220*/  USEL UR40, URZ, 0x1, !UP0 ;  /* 0x000000013f287887 */ /* 0x000fc8000c000000 */
[----:B------:R-:W-:Y:S01]  /*0230*/  USEL UR40, UR40, 0x2, UP1 ;  /* 0x0000000228287887 */ /* 0x000fe20008800000 */
[----:B0-----:R-:W-:-:S13]  /*0240*/  ISETP.NE.AND P0, PT, R2, RZ, PT ;  /* 0x000000ff0200720c */ /* 0x001fda0003f05270 */
[----:B------:R-:W-:Y:S05]  /*0250*/  @P0 BRA `(.L_x_2) ;  /* 0x0000000000700947 */ /* 0x000fea0003800000 */
[----:B------:R-:W0:Y:S01]  /*0260*/  S2UR UR8, SR_CgaCtaId ;  /* 0x00000000000879c3 */ /* 0x000e220000008800 */
[----:B------:R-:W-:Y:S01]  /*0270*/  UMOV UR4, 0x400 ;  /* 0x0000040000047882 */ /* 0x000fe20000000000 */
[----:B------:R-:W-:Y:S01]  /*0280*/  UMOV UR5, 0x1 ;  /* 0x0000000100057882 */ /* 0x000fe20000000000 */
[----:B------:R-:W-:Y:S01]  /*0290*/  UMOV UR6, 0x10 ;  /* 0x0000001000067882 */ /* 0x000fe20000000000 */
[----:B------:R-:W-:Y:S01]  /*02a0*/  ELECT P0, URZ, PT ;  /* 0x00000000003f782f */ /* 0x000fe20003800000 */
[----:B------:R-:W-:-:S04]  /*02b0*/  UIADD3 UR6, -UR6, 0x100000, URZ ;  /* 0x0010000006067890 */ /* 0x000fc8000fffe13f */
[----:B------:R-:W-:Y:S02]  /*02c0*/  USHF.L.U32 UR7, UR6, 0xb, URZ ;  /* 0x0000000b06077899 */ /* 0x000fe4000800063f */
[----:B------:R-:W-:Y:S02]  /*02d0*/  USHF.L.U32 UR6, UR6, 0x1, URZ ;  /* 0x0000000106067899 */ /* 0x000fe4000800063f */
[----:B0-----:R-:W-:Y:S02]  /*02e0*/  ULEA UR8, UR8, UR4, 0x18 ;  /* 0x0000000408087291 */ /* 0x001fe4000f8ec03f */
[----:B------:R-:W-:-:S04]  /*02f0*/  UIADD3 UR4, -UR5, 0x100000, URZ ;  /* 0x0010000005047890 */ /* 0x000fc8000fffe13f */
[----:B------:R-:W-:Y:S02]  /*0300*/  USHF.L.U32 UR5, UR4, 0xb, URZ ;  /* 0x0000000b04057899 */ /* 0x000fe4000800063f */
[----:B------:R-:W-:Y:S01]  /*0310*/  USHF.L.U32 UR4, UR4, 0x1, URZ ;  /* 0x0000000104047899 */ /* 0x000fe2000800063f */
[----:B------:R-:W0:Y:S11]  /*0320*/  FENCE.VIEW.ASYNC.S ;  /* 0x00000000000073c6 */ /* 0x000e360000000000 */
[----:B0-----:R0:W1:Y:S01]  /*0330*/  SYNCS.EXCH.64 URZ, [UR8], UR4 ;  /* 0x00000004083f75b2 */ /* 0x0010620008000100 */
[----:B------:R0:W2:Y:S01]  /*0340*/  SYNCS.EXCH.64 URZ, [UR8+0x38], UR6 ;  /* 0x00003806083f75b2 */ /* 0x0000a20008000100 */
[----:B------:R0:W3:Y:S01]  /*0350*/  SYNCS.EXCH.64 URZ, [UR8+0x8], UR4 ;  /* 0x00000804083f75b2 */ /* 0x0000e20008000100 */
[----:B------:R0:W4:Y:S01]  /*0360*/  SYNCS.EXCH.64 URZ, [UR8+0x40], UR6 ;  /* 0x00004006083f75b2 */ /* 0x0001220008000100 */
[----:B------:R0:W0:Y:S01]  /*0370*/  SYNCS.EXCH.64 URZ, [UR8+0x10], UR4 ;  /* 0x00001004083f75b2 */ /* 0x0000220008000100 */
        /* <DEDUP_REMOVED lines=9> */
[----:B------:R-:W-:Y:S01]  /*0410*/  NOP ;  /* 0x0000000000007918 */ /* 0x000fe20000000000 */
.L_x_2:
[----:B------:R-:W5:Y:S01]  /*0420*/  S2UR UR13, SR_CTAID.X ;  /* 0x00000000000d79c3 */ /* 0x000f620000002500 */
[----:B------:R-:W-:Y:S01]  /*0430*/  LEA.HI R3, R3, R4, RZ, 0x7 ;  /* 0x0000000403037211 */ /* 0x000fe200078f38ff */
[----:B------:R-:W1:Y:S01]  /*0440*/  SHFL.IDX PT, R0, R0, RZ, 0x1f ;  /* 0x00001fff00007589 */ /* 0x000e6200000e0000 */
[----:B------:R-:W-:Y:S02]  /*0450*/  SHF.R.S32.HI R7, RZ, 0x1f, R2 ;  /* 0x0000001fff077819 */ /* 0x000fe40000011402 */
[----:B------:R-:W-:Y:S02]  /*0460*/  ELECT P0, URZ, PT ;  /* 0x00000000003f782f */ /* 0x000fe40003800000 */
[----:B------:R-:W-:Y:S01]  /*0470*/  LOP3.LUT R3, R3, 0xffffff80, RZ, 0xc0, !PT ;  /* 0xffffff8003037812 */ /* 0x000fe200078ec0ff */
[----:B0-----:R-:W-:Y:S01]  /*0480*/  ULDC UR4, c[0x0][0x150] ;  /* 0x0000540000047ab9 */ /* 0x001fe20000000800 */
[----:B------:R-:W-:Y:S01]  /*0490*/  LEA.HI R7, R7, R2, RZ, 0x2 ;  /* 0x0000000207077211 */ /* 0x000fe200078f10ff */
[----:B------:R-:W0:Y:S01]  /*04a0*/  S2UR UR10, SR_CTAID.Y ;  /* 0x00000000000a79c3 */ /* 0x000e220000002600 */
[----:B------:R-:W-:Y:S01]  /*04b0*/  ULDC UR8, c[0x0][0x144] ;  /* 0x0000510000087ab9 */ /* 0x000fe20000000800 */
[----:B------:R-:W-:Y:S01]  /*04c0*/  IMAD.IADD R3, R4, 0x1, -R3 ;  /* 0x0000000104037824 */ /* 0x000fe200078e0a03 */
[----:B------:R-:W-:Y:S01]  /*04d0*/  LOP3.LUT R7, R7, 0x3ffffffc, RZ, 0xc0, !PT ;  /* 0x3ffffffc07077812 */ /* 0x000fe200078ec0ff */
[----:B------:R-:W-:Y:S01]  /*04e0*/  UMOV UR5, 0x20 ;  /* 0x0000002000057882 */ /* 0x000fe20000000000 */
[----:B------:R-:W-:Y:S01]  /*04f0*/  NOP ;  /* 0x0000000000007918 */ /* 0x000fe20000000000 */
[----:B------:R-:W-:Y:S01]  /*0500*/  NOP ;  /* 0x0000000000007918 */ /* 0x000fe20000000000 */
[----:B------:R-:W-:Y:S01]  /*0510*/  SHF.R.S32.HI R4, RZ, 0x1f, R3 ;  /* 0x0000001fff047819 */ /* 0x000fe20000011403 */
[----:B------:R-:W-:Y:S01]  /*0520*/  IMAD.IADD R7, R2, 0x1, -R7 ;  /* 0x0000000102077824 */ /* 0x000fe200078e0a07 */
[----:B------:R-:W-:Y:S01]  /*0530*/  ULDC UR11, c[0x0][0x148] ;  /* 0x00005200000b7ab9 */ /* 0x000fe20000000800 */
[----:B------:R-:W-:Y:S01]  /*0540*/  IMAD.MOV.U32 R19, RZ, RZ, 0x1 ;  /* 0x00000001ff137424 */ /* 0x000fe200078e00ff */
[----:B------:R-:W-:-:S04]  /*0550*/  LEA.HI R4, R4, R3, RZ, 0x3 ;  /* 0x0000000304047211 */ /* 0x000fc800078f18ff */
[--C-:B------:R-:W-:Y:S02]  /*0560*/  SHF.R.S32.HI R5, RZ, 0x3, R4.reuse ;  /* 0x00000003ff057819 */ /* 0x100fe40000011404 */
[----:B------:R-:W-:Y:S02]  /*0570*/  SHF.R.S32.HI R4, RZ, 0x1f, R4 ;  /* 0x0000001fff047819 */ /* 0x000fe40000011404 */
[----:B-----5:R-:W-:Y:S02]  /*0580*/  I2FP.F32.U32 R6, UR13 ;  /* 0x0000000d00067c45 */ /* 0x020fe40008201000 */
[----:B------:R-:W-:Y:S02]  /*0590*/  LEA.HI R4, R4, R5, RZ, 0x2 ;  /* 0x0000000504047211 */ /* 0x000fe400078f10ff */
[----:B-1----:R-:W-:Y:S01]  /*05a0*/  ISETP.NE.OR P0, PT, R0, RZ, !P0 ;  /* 0x000000ff0000720c */ /* 0x002fe20004705670 */
[----:B------:R-:W-:Y:S01]  /*05b0*/  FMUL R6, R6, UR4 ;  /* 0x0000000406067c20 */ /* 0x000fe20008400000 */
[----:B------:R-:W-:Y:S01]  /*05c0*/  LOP3.LUT R4, R4, 0xfffffffc, RZ, 0xc0, !PT ;  /* 0xfffffffc04047812 */ /* 0x000fe200078ec0ff */
[----:B------:R-:W-:Y:S01]  /*05d0*/  ULDC UR4, c[0x0][0x154] ;  /* 0x0000550000047ab9 */ /* 0x000fe20000000800 */
[----:B0-----:R-:W-:-:S03]  /*05e0*/  I2FP.F32.U32 R0, UR10 ;  /* 0x0000000a00007c45 */ /* 0x001fc60008201000 */
[----:B------:R-:W0:Y:S01]  /*05f0*/  F2I.U32.TRUNC.NTZ R6, R6 ;  /* 0x0000000600067305 */ /* 0x000e22000020f000 */
[----:B------:R-:W-:Y:S02]  /*0600*/  IMAD.IADD R4, R5, 0x1, -R4 ;  /* 0x0000000105047824 */ /* 0x000fe400078e0a04 */
[----:B------:R-:W-:-:S03]  /*0610*/  FMUL R2, R0, UR4 ;  /* 0x0000000400027c20 */ /* 0x000fc60008400000 */
[----:B------:R-:W-:Y:S01]  /*0620*/  VOTEU.ALL UP0, P0 ;  /* 0x00000000003f7886 */ /* 0x000fe20000000000 */
[----:B------:R-:W-:Y:S02]  /*0630*/  LEA R4, R7, R4, 0x2 ;  /* 0x0000000407047211 */ /* 0x000fe400078e10ff */
[----:B------:R-:W1:Y:S01]  /*0640*/  F2I.U32.TRUNC.NTZ R2, R2 ;  /* 0x0000000200027305 */ /* 0x000e62000020f000 */
[----:B------:R-:W-:Y:S01]  /*0650*/  VOTEU.ALL UP1, P0 ;  /* 0x00000000003f7886 */ /* 0x000fe20000020000 */
[----:B------:R-:W5:Y:S01]  /*0660*/  @!UP0 S2UR UR7, SR_CgaCtaId ;  /* 0x00000000000789c3 */ /* 0x000f620000008800 */
[----:B------:R-:W-:Y:S01]  /*0670*/  IMAD.SHL.U32 R155, R4, 0x4, RZ ;  /* 0x00000004049b7824 */ /* 0x000fe200078e00ff */
[----:B------:R-:W-:Y:S01]  /*0680*/  @!UP0 UMOV UR6, 0x400 ;  /* 0x0000040000068882 */ /* 0x000fe20000000000 */
[----:B0-----:R-:W-:-:S03]  /*0690*/  R2UR UR4, R6 ;  /* 0x00000000060472ca */ /* 0x001fc600000e0000 */
[----:B------:R-:W-:Y:S02]  /*06a0*/  LOP3.LUT R155, R4, 0xc, R155, 0x78, !PT ;  /* 0x0000000c049b7812 */ /* 0x000fe400078e789b */
[----:B------:R-:W0:Y:S02]  /*06b0*/  LDC R4, c[0x0][0x140] ;  /* 0x00005000ff047b82 */ /* 0x000e240000000800 */
[----:B------:R-:W-:Y:S02]  /*06c0*/  SHF.R.S32.HI R0, RZ, 0x1f, R155 ;  /* 0x0000001fff007819 */ /* 0x000fe4000001149b */
[----:B-1----:R-:W-:Y:S02]  /*06d0*/  R2UR UR12, R2 ;  /* 0x00000000020c72ca */ /* 0x002fe400000e0000 */
[----:B------:R-:W-:Y:S02]  /*06e0*/  LEA.HI R0, R0, R155, RZ, 0x3 ;  /* 0x0000009b00007211 */ /* 0x000fe400078f18ff */
[----:B------:R-:W-:-:S02]  /*06f0*/  UIADD3 UR4, -UR4, URZ, URZ ;  /* 0x0000003f04047290 */ /* 0x000fc4000fffe13f */
[----:B------:R-:W-:Y:S02]  /*0700*/  LOP3.LUT R2, R0, 0xfffffff8, RZ, 0xc0, !PT ;  /* 0xfffffff800027812 */ /* 0x000fe400078ec0ff */
[----:B------:R-:W-:-:S03]  /*0710*/  UIMAD UR8, UR8, UR4, UR13 ;  /* 0x00000004080872a4 */ /* 0x000fc6000f8e020d */
[----:B------:R-:W-:Y:S01]  /*0720*/  IMAD.IADD R2, R155, 0x1, -R2 ;  /* 0x000000019b027824 */ /* 0x000fe200078e0a02 */
[----:B------:R-:W-:-:S04]  /*0730*/  @!UP0 UIADD3 UR4, -UR5, 0x100000, URZ ;  /* 0x0010000005048890 */ /* 0x000fc8000fffe13f */
[----:B------:R-:W-:Y:S02]  /*0740*/  @!UP0 USHF.L.U32 UR5, UR4, 0xb, URZ ;  /* 0x0000000b04058899 */ /* 0x000fe4000800063f */
[----:B------:R-:W-:Y:S02]  /*0750*/  @!UP0 USHF.L.U32 UR4, UR4, 0x1, URZ ;  /* 0x0000000104048899 */ /* 0x000fe4000800063f */
[----:B-----5:R-:W-:Y:S01]  /*0760*/  @!UP0 ULEA UR6, UR7, UR6, 0x18 ;  /* 0x0000000607068291 */ /* 0x020fe2000f8ec03f */
[----:B------:R-:W-:Y:S01]  /*0770*/  ISETP.NE.AND P3, PT, R2, UR8, PT ;  /* 0x0000000802007c0c */ /* 0x000fe2000bf65270 */
[----:B------:R-:W-:Y:S01]  /*0780*/  VOTEU.ALL UP0, P0 ;  /* 0x00000000003f7886 */ /* 0x000fe20000000000 */
[----:B------:R-:W-:Y:S01]  /*0790*/  UIADD3 UR12, -UR12, URZ, URZ ;  /* 0x0000003f0c0c7290 */ /* 0x000fe2000fffe13f */
[----:B------:R-:W-:Y:S02]  /*07a0*/  LOP3.LUT P0, RZ, R3, 0x7, RZ, 0xc0, !PT ;  /* 0x0000000703ff7812 */ /* 0x000fe4000780c0ff */
[----:B0-----:R-:W-:-:S02]  /*07b0*/  ISETP.EQ.U32.AND P2, PT, R4, 0x1, PT ;  /* 0x000000010400780c */ /* 0x001fc40003f42070 */
[----:B------:R-:W-:Y:S01]  /*07c0*/  ISETP.LT.U32.AND P0, PT, R155, 0x8, !P0 ;  /* 0x000000089b00780c */ /* 0x000fe20004701070 */
[----:B------:R-:W0:Y:S03]  /*07d0*/  FENCE.VIEW.ASYNC.S ;  /* 0x00000000000073c6 */ /* 0x000e260000000000 */
[----:B0-----:R-:W0:Y:S02]  /*07e0*/  @!UP0 SYNCS.EXCH.64 URZ, [UR6+0x80], UR4 ;  /* 0x00008004063f85b2 */ /* 0x001e240008000100 */
[----:B------:R-:W-:Y:S01]  /*07f0*/  @P3 SHF.R.S32.HI R0, RZ, 0x3, R0 ;  /* 0x00000003ff003819 */ /* 0x000fe20000011400 */
[----:B------:R1:W0:Y:S01]  /*0800*/  @!UP1 SYNCS.EXCH.64 URZ, [UR6+0x88], UR4 ;  /* 0x00008804063f95b2 */ /* 0x0002220008000100 */
[----:B------:R-:W-:Y:S01]  /*0810*/  NOP ;  /* 0x0000000000007918 */ /* 0x000fe20000000000 */
[----:B-1----:R-:W-:-:S06]  /*0820*/  UIMAD UR4, UR11, UR12, UR10 ;  /* 0x0000000c0b0472a4 */ /* 0x002fcc000f8e020a */
[----:B------:R-:W-:Y:S02]  /*0830*/  @P3 ISETP.NE.AND P4, PT, R0, UR4, PT ;  /* 0x0000000400003c0c */ /* 0x000fe4000bf85270 */
[----:B------:R-:W-:Y:S02]  /*0840*/  SEL R0, RZ, 0x1, !P0 ;  /* 0x00000001ff007807 */ /* 0x000fe40004000000 */
[----:B------:R-:W-:-:S04]  /*0850*/  @P3 SEL R19, RZ, 0x1, P4 ;  /* 0x00000001ff133807 */ /* 0x000fc80002000000 */
[----:B------:R-:W-:Y:S01]  /*0860*/  LOP3.LUT R19, R19, R0, RZ, 0xc0, !PT ;  /* 0x0000000013137212 */ /* 0x000fe200078ec0ff */
[----:B------:R-:W-:Y:S06]  /*0870*/  @!P2 BRA `(.L_x_3) ;  /* 0x000000000008a947 */ /* 0x000fec0003800000 */
[----:B0-234-:R-:W-:Y:S01]  /*0880*/  UCGABAR_ARV ;  /* 0x00000000000079c7 */ /* 0x01dfe20008000000 */
[----:B------:R-:W-:Y:S05]  /*0890*/  BRA `(.L_x_4) ;  /* 0x0000000000047947 */ /* 0x000fea0003800000 */
.L_x_3:
[----:B0-234-:R-:W-:Y:S01]  /*08a0*/  NOP ;  /* 0x0000000000007918 */ /* 0x01dfe20000000000 */
.L_x_4:
[----:B------:R-:W-:Y:S01]  /*08b0*/  ULDC UR4, c[0x0][0x65c] ;  /* 0x0001970000047ab9 */ /* 0x000fe20000000800 */
[----:B------:R-:W-:Y:S01]  /*08c0*/  UMOV UR5, URZ ;  /* 0x0000003f00057c82 */ /* 0x000fe20008000000 */
[----:B------:R-:W-:-:S03]  /*08d0*/  UISETP.NE.AND UP0, UPT, UR4, 0x1, UPT ;  /* 0x000000010400788c */ /* 0x000fc6000bf05270 */
[----:B------:R-:W-:Y:S01]  /*08e0*/  UMOV UR4, UR13 ;  /* 0x0000000d00047c82 */ /* 0x000fe20008000000 */
[----:B------:R-:W-:Y:S02]  /*08f0*/  UP2UR UR46, UPR, URZ, 0x1 ;  /* 0x000000013f2e7883 */ /* 0x000fe40008000000 */
[----:B------:R-:W-:Y:S02]  /*0900*/  PLOP3.LUT P0, PT, PT, PT, UP0, 0x80, 0x0 ;  /* 0x000000000000781c */ /* 0x000fe40003f0f008 */
[----:B------:R-:W-:Y:S02]  /*0910*/  PLOP3.LUT P3, PT, PT, PT, UP0, 0x80, 0x0 ;  /* 0x000000000000781c */ /* 0x000fe40003f6f008 */
[----:B------:R-:W-:Y:S01]  /*0920*/  PLOP3.LUT P5, PT, PT, PT, UP0, 0x80, 0x0 ;  /* 0x000000000000781c */ /* 0x000fe20003faf008 */
[----:B------:R-:W-:Y:S01]  /*0930*/  @UP0 ULDC UR14, c[0x0][0x10] ;  /* 0x00000400000e0ab9 */ /* 0x000fe20000000800 */
[----:B------:R-:W-:Y:S01]  /*0940*/  @UP0 UMOV UR6, UR10 ;  /* 0x0000000a00060c82 */ /* 0x000fe20008000000 */
[----:B------:R-:W-:Y:S01]  /*0950*/  @UP0 UMOV UR7, URZ ;  /* 0x0000003f00070c82 */ /* 0x000fe20008000000 */
[----:B------:R-:W-:Y:S01]  /*0960*/  PLOP3.LUT P4, PT, PT, PT, UP0, 0x80, 0x0 ;  /* 0x000000000000781c */ /* 0x000fe20003f8f008 */
[----:B------:R-:W-:-:S03]  /*0970*/  @UP0 UIMAD.WIDE.U32 UR14, UR13, UR14, UR6 ;  /* 0x0000000e0d0e02a5 */ /* 0x000fc6000f8e0006 */
[----:B------:R-:W-:Y:S01]  /*0980*/  @!UP0 ULDC UR7, c[0x0][0xc] ;  /* 0x0000030000078ab9 */ /* 0x000fe20000000800 */
[----:B------:R-:W-:Y:S01]  /*0990*/  @UP0 UMOV UR6, URZ ;  /* 0x0000003f00060c82 */ /* 0x000fe20008000000 */
[----:B------:R-:W-:Y:S01]  /*09a0*/  @!UP0 UIMAD.WIDE.U32 UR4, UR10, UR7, UR4 ;  /* 0x000000070a0482a5 */ /* 0x000fe2000f8e0004 */
[----:B------:R-:W-:Y:S01]  /*09b0*/  IMAD.U32 R2, RZ, RZ, UR14 ;  /* 0x0000000eff027e24 */ /* 0x000fe2000f8e00ff */
[----:B------:R-:W-:Y:S02]  /*09c0*/  @UP0 UIADD3 UR6, UR15, UR6, URZ ;  /* 0x000000060f060290 */ /* 0x000fe4000fffe03f */
[----:B------:R-:W-:Y:S01]  /*09d0*/  MOV R3, UR15 ;  /* 0x0000000f00037c02 */ /* 0x000fe20008000f00 */
[----:B------:R-:W-:Y:S01]  /*09e0*/  @P0 IMAD.MOV.U32 R7, RZ, RZ, R2 ;  /* 0x000000ffff070224 */ /* 0x000fe200078e0002 */
[----:B------:R-:W-:Y:S01]  /*09f0*/  MOV R4, UR4 ;  /* 0x0000000400047c02 */ /* 0x000fe20008000f00 */
[----:B------:R-:W-:Y:S02]  /*0a00*/  IMAD.U32 R5, RZ, RZ, UR5 ;  /* 0x00000005ff057e24 */ /* 0x000fe4000f8e00ff */
[----:B------:R-:W-:-:S02]  /*0a10*/  IMAD.U32 R2, RZ, RZ, UR4 ;  /* 0x00000004ff027e24 */ /* 0x000fc4000f8e00ff */
[----:B------:R-:W-:Y:S02]  /*0a20*/  @P3 IMAD.U32 R6, RZ, RZ, UR6 ;  /* 0x00000006ff063e24 */ /* 0x000fe4000f8e00ff */
[----:B------:R-:W-:Y:S02]  /*0a30*/  @!P5 IMAD.MOV.U32 R6, RZ, RZ, R5 ;  /* 0x000000ffff06d224 */ /* 0x000fe400078e0005 */
[----:B------:R-:W-:Y:S02]  /*0a40*/  @!P4 IMAD.MOV.U32 R7, RZ, RZ, R2 ;  /* 0x000000ffff07c224 */ /* 0x000fe400078e0002 */
[----:B------:R-:W-:Y:S01]  /*0a50*/  IMAD.U32 R3, RZ, RZ, UR5 ;  /* 0x00000005ff037e24 */ /* 0x000fe2000f8e00ff */
[----:B------:R0:W-:Y:S04]  /*0a60*/  STL [R1+0x200], R6 ;  /* 0x0002000601007387 */ /* 0x0001e80000100800 */
[----:B------:R0:W-:Y:S01]  /*0a70*/  STL [R1+0x204], R7 ;  /* 0x0002040701007387 */ /* 0x0001e20000100800 */
[----:B------:R-:W-:Y:S05]  /*0a80*/  @!P2 BRA `(.L_x_5) ;  /* 0x00000000000ca947 */ /* 0x000fea0003800000 */
[----:B------:R-:W-:Y:S01]  /*0a90*/  UCGABAR_WAIT ;  /* 0x0000000000007dc7 */ /* 0x000fe20008000000 */
[----:B------:R-:W-:Y:S01]  /*0aa0*/  CCTL.IVALL ;  /* 0x00000000ff00798f */ /* 0x000fe20002000000 */
[----:B------:R-:W-:Y:S05]  /*0ab0*/  BRA `(.L_x_6) ;  /* 0x0000000000047947 */ /* 0x000fea0003800000 */
.L_x_5:
[----:B------:R-:W-:Y:S06]  /*0ac0*/  BAR.SYNC.DEFER_BLOCKING 0x0 ;  /* 0x0000000000007b1d */ /* 0x000fec0000010000 */
.L_x_6:
[----:B------:R-:W-:Y:S05]  /*0ad0*/  @!P1 BRA `(.L_x_7) ;  /* 0x0000012000d49947 */ /* 0x000fea0003800000 */
[----:B------:R-:W-:-:S06]  /*0ae0*/  UISETP.GT.U32.AND UP0, UPT, UR16, 0x1, UPT ;  /* 0x000000011000788c */ /* 0x000fcc000bf04070 */
[----:B------:R-:W-:-:S13]  /*0af0*/  PLOP3.LUT P0, PT, PT, PT, UP0, 0x80, 0x0 ;  /* 0x000000000000781c */ /* 0x000fda0003f0f008 */
[----:B------:R-:W-:Y:S05]  /*0b00*/  @P0 EXIT ;  /* 0x000000000000094d */ /* 0x000fea0003800000 */
[----:B------:R-:W-:Y:S01]  /*0b10*/  ULDC.64 UR4, c[0x0][0x650] ;  /* 0x0001940000047ab9 */ /* 0x000fe20000000a00 */
[----:B------:R-:W-:Y:S01]  /*0b20*/  UMOV UR41, 0xffffffff ;  /* 0xffffffff00297882 */ /* 0x000fe20000000000 */
[----:B------:R-:W-:Y:S01]  /*0b30*/  ISETP.GE.U32.AND P0, PT, R7, UR4, PT ;  /* 0x0000000407007c0c */ /* 0x000fe2000bf06070 */
[----:B------:R-:W-:Y:S01]  /*0b40*/  UMOV UR42, 0xffffffff ;  /* 0xffffffff002a7882 */ /* 0x000fe20000000000 */
[----:B------:R-:W-:Y:S01]  /*0b50*/  UMOV UR43, 0xffffffff ;  /* 0xffffffff002b7882 */ /* 0x000fe20000000000 */
[----:B------:R-:W-:Y:S02]  /*0b60*/  PRMT R0, RZ, 0x7610, R0 ;  /* 0x00007610ff007816 */ /* 0x000fe40000000000 */
[----:B------:R-:W-:-:S13]  /*0b70*/  ISETP.GE.U32.AND.EX P0, PT, R6, UR5, PT, P0 ;  /* 0x0000000506007c0c */ /* 0x000fda000bf06100 */
[----:B------:R-:W-:Y:S05]  /*0b80*/  @P0 BRA `(.L_x_8) ;  /* 0x0000000400480947 */ /* 0x000fea0003800000 */
[----:B------:R-:W-:Y:S01]  /*0b90*/  ULDC.64 UR16, c[0x0][0x628] ;  /* 0x00018a0000107ab9 */ /* 0x000fe20000000a00 */
[C---:B------:R-:W-:Y:S01]  /*0ba0*/  R2UR UR19, R7.reuse ;  /* 0x00000000071372ca */ /* 0x040fe200000e0000 */
[----:B------:R-:W-:Y:S01]  /*0bb0*/  ULDC UR18, c[0x0][0x630] ;  /* 0x00018c0000127ab9 */ /* 0x000fe20000000800 */
[----:B------:R-:W-:Y:S02]  /*0bc0*/  ISETP.NE.U32.AND P0, PT, RZ, UR16, PT ;  /* 0x00000010ff007c0c */ /* 0x000fe4000bf05070 */
[----:B------:R-:W-:Y:S02]  /*0bd0*/  R2UR UR4, R7 ;  /* 0x00000000070472ca */ /* 0x000fe400000e0000 */
[----:B------:R-:W-:Y:S02]  /*0be0*/  ISETP.NE.AND.EX P0, PT, RZ, UR17, PT, P0 ;  /* 0x00000011ff007c0c */ /* 0x000fe4000bf05300 */
[----:B------:R-:W-:-:S11]  /*0bf0*/  R2UR UR5, R6 ;  /* 0x00000000060572ca */ /* 0x000fd600000e0000 */
[----:B------:R-:W-:Y:S05]  /*0c00*/  @!P0 BRA `(.L_x_9) ;  /* 0x0000000000308947 */ /* 0x000fea0003800000 */
[----:B------:R-:W-:Y:S01]  /*0c10*/  R2UR UR4, R7 ;  /* 0x00000000070472ca */ /* 0x000fe200000e0000 */
[----:B------:R-:W-:Y:S01]  /*0c20*/  ULDC UR9, c[0x0][0x634] ;  /* 0x00018d0000097ab9 */ /* 0x000fe20000000800 */
[----:B------:R-:W-:-:S11]  /*0c30*/  R2UR UR13, R6 ;  /* 0x00000000060d72ca */ /* 0x000fd600000e0000 */
[----:B------:R-:W-:-:S04]  /*0c40*/  UIADD3 UR9, UP0, UR4, UR9, URZ ;  /* 0x0000000904097290 */ /* 0x000fc8000ff1e03f */
[----:B------:R-:W-:-:S04]  /*0c50*/  UIADD3.X UR13, URZ, UR13, URZ, UP0, !UPT ;  /* 0x0000000d3f0d7290 */ /* 0x000fc800087fe43f */
[----:B------:R-:W-:-:S04]  /*0c60*/  UIMAD.WIDE.U32 UR4, UR13, UR16, URZ ;  /* 0x000000100d0472a5 */ /* 0x000fc8000f8e003f */
[----:B------:R-:W-:Y:S02]  /*0c70*/  UIMAD.WIDE.U32 UR6, UP0, UR9, UR17, UR4 ;  /* 0x00000011090672a5 */ /* 0x000fe4000f800004 */
[----:B------:R-:W-:Y:S02]  /*0c80*/  UIMAD.WIDE.U32 UR4, UR9, UR16, URZ ;  /* 0x00000010090472a5 */ /* 0x000fe4000f8e003f */
[----:B------:R-:W-:Y:S02]  /*0c90*/  UIADD3.X UR15, URZ, URZ, URZ, UP0, !UPT ;  /* 0x0000003f3f0f7290 */ /* 0x000fe400087fe43f */
[----:B------:R-:W-:Y:S01]  /*0ca0*/  UIADD3 URZ, UP0, UR5, UR6, URZ ;  /* 0x00000006053f7290 */ /* 0x000fe2000ff1e03f */
[----:B------:R-:W-:-:S03]  /*0cb0*/  UMOV UR14, UR7 ;  /* 0x00000007000e7c82 */ /* 0x000fc60008000000 */
[----:B------:R-:W-:-:S12]  /*0cc0*/  UIMAD.WIDE.U32.X UR4, UR13, UR17, UR14, UP0 ;  /* 0x000000110d0472a5 */ /* 0x000fd800080e040e */
.L_x_9:
[----:B------:R-:W-:Y:S01]  /*0cd0*/  USHF.R.U64 UR43, UR4, UR18, UR5 ;  /* 0x00000012042b7299 */ /* 0x000fe20008001205 */
[----:B------:R-:W-:Y:S01]  /*0ce0*/  R2UR UR7, R6 ;  /* 0x00000000060772ca */ /* 0x000fe200000e0000 */
[----:B------:R-:W-:Y:S02]  /*0cf0*/  USHF.R.U32.HI UR4, URZ, UR18, UR5 ;  /* 0x000000123f047299 */ /* 0x000fe40008011605 */
[----:B------:R-:W-:Y:S01]  /*0d00*/  UIADD3 UR5, UP0, URZ, -UR43, URZ ;  /* 0x8000002b3f057290 */ /* 0x000fe2000ff1e03f */
[----:B------:R-:W-:Y:S01]  /*0d10*/  ULDC.64 UR14, c[0x0][0x620] ;  /* 0x00018800000e7ab9 */ /* 0x000fe20000000a00 */
[----:B------:R-:W-:Y:S02]  /*0d20*/  UMOV UR6, UR19 ;  /* 0x0000001300067c82 */ /* 0x000fe40008000000 */
[----:B------:R-:W-:Y:S01]  /*0d30*/  UIADD3.X UR4, URZ, ~UR4, URZ, UP0, !UPT ;  /* 0x800000043f047290 */ /* 0x000fe200087fe43f */
[----:B------:R-:W-:Y:S01]  /*0d40*/  ULDC UR9, c[0x0][0x618] ;  /* 0x0001860000097ab9 */ /* 0x000fe20000000800 */
[----:B------:R-:W-:-:S02]  /*0d50*/  UIMAD UR12, UR11, UR12, UR10 ;  /* 0x0000000c0b0c72a4 */ /* 0x000fc4000f8e020a */
[----:B------:R-:W-:Y:S02]  /*0d60*/  UIMAD UR4, UR4, UR14, URZ ;  /* 0x0000000e040472a4 */ /* 0x000fe4000f8e023f */
[----:B------:R-:W-:Y:S02]  /*0d70*/  UIMAD.WIDE.U32 UR6, UR5, UR14, UR6 ;  /* 0x0000000e050672a5 */ /* 0x000fe4000f8e0006 */
[----:B------:R-:W-:Y:S01]  /*0d80*/  UIMAD UR4, UR5, UR15, UR4 ;  /* 0x0000000f050472a4 */ /* 0x000fe2000f8e0204 */
[----:B------:R-:W-:Y:S01]  /*0d90*/  ULDC UR10, c[0x0][0x608] ;  /* 0x00018200000a7ab9 */ /* 0x000fe20000000800 */
[----:B------:R-:W-:Y:S02]  /*0da0*/  ULDC UR18, c[0x0][0x658] ;  /* 0x0001960000127ab9 */ /* 0x000fe40000000800 */
[----:B------:R-:W-:Y:S01]  /*0db0*/  UIADD3 UR7, UR7, UR4, URZ ;  /* 0x0000000407077290 */ /* 0x000fe2000fffe03f */
[----:B------:R-:W-:Y:S02]  /*0dc0*/  UMOV UR11, 0xffffffff ;  /* 0xffffffff000b7882 */ /* 0x000fe40000000000 */
[----:B------:R-:W-:Y:S01]  /*0dd0*/  ULDC.64 UR4, c[0x0][0x640] ;  /* 0x0001900000047ab9 */ /* 0x000fe20000000a00 */
[----:B------:R-:W-:Y:S01]  /*0de0*/  USHF.R.U64 UR16, UR6, UR9, UR7 ;  /* 0x0000000906107299 */ /* 0x000fe20008001207 */
[----:B------:R-:W-:Y:S01]  /*0df0*/  ISETP.NE.U32.AND P0, PT, RZ, UR4, PT ;  /* 0x00000004ff007c0c */ /* 0x000fe2000bf05070 */
[----:B------:R-:W-:-:S02]  /*0e00*/  USHF.R.U32.HI UR7, URZ, UR9, UR7 ;  /* 0x000000093f077299 */ /* 0x000fc40008011607 */
[----:B------:R-:W-:Y:S01]  /*0e10*/  USHF.L.U32 UR6, UR11, UR18, URZ ;  /* 0x000000120b067299 */ /* 0x000fe2000800063f */
[----:B------:R-:W-:Y:S01]  /*0e20*/  ISETP.NE.AND.EX P0, PT, RZ, UR5, PT, P0 ;  /* 0x00000005ff007c0c */ /* 0x000fe2000bf05300 */
[----:B------:R-:W-:Y:S02]  /*0e30*/  USHF.R.U64 UR22, UR16, UR10, UR7 ;  /* 0x0000000a10167299 */ /* 0x000fe40008001207 */
[----:B------:R-:W-:Y:S02]  /*0e40*/  USHF.R.U32.HI UR7, URZ, UR10, UR7 ;  /* 0x0000000a3f077299 */ /* 0x000fe40008011607 */
[----:B------:R-:W-:Y:S02]  /*0e50*/  UISETP.NE.AND UP1, UPT, UR46, URZ, UPT ;  /* 0x0000003f2e00728c */ /* 0x000fe4000bf25270 */
[----:B------:R-:W-:Y:S01]  /*0e60*/  USHF.R.U64 UR23, UR22, UR18, UR7 ;  /* 0x0000001216177299 */ /* 0x000fe20008001207 */
[----:B------:R-:W-:Y:S01]  /*0e70*/  ULDC UR17, c[0x0][0x600] ;  /* 0x0001800000117ab9 */ /* 0x000fe20000000800 */
[----:B------:R-:W-:-:S02]  /*0e80*/  ULOP3.LUT UR13, URZ, UR6, URZ, 0x33, !UPT ;  /* 0x000000063f0d7292 */ /* 0x000fc4000f8e333f */
[----:B------:R-:W-:Y:S02]  /*0e90*/  UIADD3 UR15, UR17, -0x1, URZ ;  /* 0xffffffff110f7890 */ /* 0x000fe4000fffe03f */
[----:B------:R-:W-:Y:S02]  /*0ea0*/  USEL UR12, UR8, UR12, !UP1 ;  /* 0x0000000c080c7287 */ /* 0x000fe4000c800000 */
[----:B------:R-:W-:Y:S01]  /*0eb0*/  USHF.R.U32.HI UR7, URZ, UR18, UR7 ;  /* 0x000000123f077299 */ /* 0x000fe20008011607 */
[----:B------:R-:W-:Y:S01]  /*0ec0*/  ULDC UR19, c[0x0][0x648] ;  /* 0x0001920000137ab9 */ /* 0x000fe20000000800 */
[----:B------:R-:W-:Y:S01]  /*0ed0*/  ULDC UR20, c[0x0][0x638] ;  /* 0x00018e0000147ab9 */ /* 0x000fe20000000800 */
[----:B------:R-:W-:Y:S01]  /*0ee0*/  UMOV UR21, 0x1 ;  /* 0x0000000100157882 */ /* 0x000fe20000000000 */
[----:B------:R-:W-:Y:S01]  /*0ef0*/  UMOV UR6, UR23 ;  /* 0x0000001700067c82 */ /* 0x000fe20008000000 */
[----:B------:R-:W-:Y:S07]  /*0f00*/  @!P0 BRA `(.L_x_10) ;  /* 0x0000000000308947 */ /* 0x000fee0003800000 */
[----:B------:R-:W-:Y:S02]  /*0f10*/  ULDC UR10, c[0x0][0x64c] ;  /* 0x00019300000a7ab9 */ /* 0x000fe40000000800 */
        /* <DEDUP_REMOVED lines=8> */
[----:B------:R-:W-:-:S07]  /*0fa0*/  UIMAD.WIDE.U32.X UR4, UR14, UR5, UR10, UP0 ;  /* 0x000000050e0472a5 */ /* 0x000fce00080e040a */
[----:B------:R-:W-:Y:S01]  /*0fb0*/  UMOV UR6, UR4 ;  /* 0x0000000400067c82 */ /* 0x000fe20008000000 */
[----:B------:R-:W-:-:S05]  /*0fc0*/  UMOV UR7, UR5 ;  /* 0x0000000500077c82 */ /* 0x000fca0008000000 */
.L_x_10:
[----:B------:R-:W-:Y:S01]  /*0fd0*/  USHF.R.U64 UR5, UR6, UR19, UR7 ;  /* 0x0000001306057299 */ /* 0x000fe20008001207 */
[----:B------:R-:W-:Y:S01]  /*0fe0*/  IMAD.MOV.U32 R0, RZ, RZ, 0x1 ;  /* 0x00000001ff007424 */ /* 0x000fe200078e00ff */
[----:B------:R-:W-:Y:S02]  /*0ff0*/  USHF.L.U32 UR4, UR21, UR18, URZ ;  /* 0x0000001215047299 */ /* 0x000fe4000800063f */
[----:B------:R-:W-:Y:S02]  /*1000*/  ULOP3.LUT UR13, UR22, UR13, URZ, 0xc0, !UPT ;  /* 0x0000000d160d7292 */ /* 0x000fe4000f8ec03f */
[----:B------:R-:W-:Y:S02]  /*1010*/  UIADD3 UR6, -UR5, URZ, URZ ;  /* 0x0000003f05067290 */ /* 0x000fe4000fffe13f */
[----:B------:R-:W-:Y:S02]  /*1020*/  UIMAD UR13, UR4, UR5, UR13 ;  /* 0x00000005040d72a4 */ /* 0x000fe4000f8e020d */
[----:B------:R-:W-:-:S02]  /*1030*/  ULOP3.LUT UR15, UR16, UR15, URZ, 0xc0, !UPT ;  /* 0x0000000f100f7292 */ /* 0x000fc4000f8ec03f */
[----:B------:R-:W-:Y:S01]  /*1040*/  UIMAD UR4, UR6, UR20, UR23 ;  /* 0x00000014060472a4 */ /* 0x000fe2000f8e0217 */
[----:B------:R-:W-:Y:S01]  /*1050*/  ULDC UR5, c[0x0][0x610] ;  /* 0x0001840000057ab9 */ /* 0x000fe20000000800 */
[----:B------:R-:W-:Y:S02]  /*1060*/  UISETP.NE.AND UP0, UPT, UR46, URZ, UPT ;  /* 0x0000003f2e00728c */ /* 0x000fe4000bf05270 */
[----:B------:R-:W-:Y:S02]  /*1070*/  UIMAD UR12, UR13, UR5, UR12 ;  /* 0x000000050d0c72a4 */ /* 0x000fe4000f8e020c */
[----:B------:R-:W-:-:S04]  /*1080*/  UIMAD UR4, UR4, UR17, UR15 ;  /* 0x00000011040472a4 */ /* 0x000fc8000f8e020f */
[----:B------:R-:W-:Y:S02]  /*1090*/  USEL UR42, UR4, UR12, !UP0 ;  /* 0x0000000c042a7287 */ /* 0x000fe4000c000000 */
[----:B------:R-:W-:-:S12]  /*10a0*/  USEL UR41, UR12, UR4, !UP0 ;  /* 0x000000040c297287 */ /* 0x000fd8000c000000 */
.L_x_8:
[----:B------:R-:W-:-:S08]  /*10b0*/  NOP ;  /* 0x0000000000007918 */ /* 0x000fd00000000000 */
[----:B------:R-:W1:Y:S02]  /*10c0*/  USETMAXREG.TRY_ALLOC.CTAPOOL UP0, 0xf0 ;  /* 0x000000f0000079c8 */ /* 0x000e640008000600 */
[----:B-1----:R-:W-:-:S13]  /*10d0*/  PLOP3.LUT P0, PT, PT, PT, UP0, 0x80, 0x0 ;  /* 0x000000000000781c */ /* 0x002fda0003f0f008 */
[----:B------:R-:W-:Y:S05]  /*10e0*/  @!P0 BRA `(.L_x_8) ;  /* 0xfffffffc00f08947 */ /* 0x000fea000383ffff */
[----:B------:R-:W-:Y:S01]  /*10f0*/  ULDC.64 UR4, c[0x0][0x598] ;  /* 0x0001660000047ab9 */ /* 0x000fe20000000a00 */
[----:B------:R-:W-:Y:S01]  /*1100*/  ULDC.64 UR36, c[0x0][0x208] ;  /* 0x0000820000247ab9 */ /* 0x000fe20000000a00 */
[----:B------:R-:W-:-:S04]  /*1110*/  ISETP.NE.U32.AND P0, PT, RZ, UR4, PT ;  /* 0x00000004ff007c0c */ /* 0x000fc8000bf05070 */
[----:B------:R-:W-:-:S13]  /*1120*/  ISETP.NE.AND.EX P0, PT, RZ, UR5, PT, P0 ;  /* 0x00000005ff007c0c */ /* 0x000fda000bf05300 */
[----:B------:R-:W-:Y:S05]  /*1130*/  @!P0 BRA `(.L_x_11) ;  /* 0x00000000001c8947 */ /* 0x000fea0003800000 */
[----:B------:R-:W1:Y:S02]  /*1140*/  LDC.64 R2, c[0x0][0x598] ;  /* 0x00016600ff027b82 */ /* 0x000e640000000a00 */
[----:B-1----:R-:W2:Y:S02]  /*1150*/  LDG.E.64 R2, desc[UR36][R2.64] ;  /* 0x0000002402027981 */ /* 0x002ea4000c1e1b00 */
[----:B--2---:R-:W-:-:S04]  /*1160*/  ISETP.NE.U32.AND P0, PT, R2, RZ, PT ;  /* 0x000000ff0200720c */ /* 0x004fc80003f05070 */
[----:B------:R-:W-:-:S13]  /*1170*/  ISETP.NE.AND.EX P0, PT, R3, RZ, PT, P0 ;  /* 0x000000ff0300720c */ /* 0x000fda0003f05300 */
[----:B------:R-:W-:Y:S05]  /*1180*/  @!P0 BRA `(.L_x_11) ;  /* 0x0000000000088947 */ /* 0x000fea0003800000 */
[----:B------:R1:W5:Y:S01]  /*1190*/  LD.E R17, desc[UR36][R2.64] ;  /* 0x0000002402117980 */ /* 0x000362000c101900 */
[----:B------:R-:W-:Y:S05]  /*11a0*/  BRA `(.L_x_12) ;  /* 0x0000000000247947 */ /* 0x000fea0003800000 */
.L_x_11:
[----:B------:R-:W-:Y:S02]  /*11b0*/  ULDC.64 UR4, c[0x0][0x588] ;  /* 0x0001620000047ab9 */ /* 0x000fe40000000a00 */
[----:B------:R-:W-:-:S04]  /*11c0*/  ISETP.NE.U32.AND P0, PT, RZ, UR4, PT ;  /* 0x00000004ff007c0c */ /* 0x000fc8000bf05070 */
[----:B------:R-:W-:-:S13]  /*11d0*/  ISETP.NE.AND.EX P0, PT, RZ, UR5, PT, P0 ;  /* 0x00000005ff007c0c */ /* 0x000fda000bf05300 */
[----:B------:R-:W-:Y:S05]  /*11e0*/  @!P0 BRA `(.L_x_13) ;  /* 0x00000000000c8947 */ /* 0x000fea0003800000 */
[----:B------:R-:W1:Y:S02]  /*11f0*/  LDC.64 R2, c[0x0][0x588] ;  /* 0x00016200ff027b82 */ /* 0x000e640000000a00 */
[----:B-1----:R2:W5:Y:S01]  /*1200*/  LDG.E R17, desc[UR36][R2.64] ;  /* 0x0000002402117981 */ /* 0x002562000c1e1900 */
[----:B------:R-:W-:Y:S05]  /*1210*/  BRA `(.L_x_12) ;  /* 0x0000000000087947 */ /* 0x000fea0003800000 */
.L_x_13:
[----:B------:R-:W-:Y:S02]  /*1220*/  ULDC UR4, c[0x0][0x580] ;  /* 0x0001600000047ab9 */ /* 0x000fe40000000800 */
[----:B------:R-:W-:-:S07]  /*1230*/  MOV R17, UR4 ;  /* 0x0000000400117c02 */ /* 0x000fce0008000f00 */
.L_x_12:
[----:B------:R-:W-:Y:S02]  /*1240*/  ULDC.64 UR4, c[0x0][0x5a0] ;  /* 0x0001680000047ab9 */ /* 0x000fe40000000a00 */
[----:B------:R-:W-:-:S04]  /*1250*/  ISETP.NE.U32.AND P0, PT, RZ, UR4, PT ;  /* 0x00000004ff007c0c */ /* 0x000fc8000bf05070 */
[----:B------:R-:W-:-:S13]  /*1260*/  ISETP.NE.AND.EX P0, PT, RZ, UR5, PT, P0 ;  /* 0x00000005ff007c0c */ /* 0x000fda000bf05300 */
[----:B------:R-:W-:Y:S05]  /*1270*/  @!P0 BRA `(.L_x_14) ;  /* 0x00000000001c8947 */ /* 0x000fea0003800000 */
[----:B-12---:R-:W1:Y:S02]  /*1280*/  LDC.64 R2, c[0x0][0x5a0] ;  /* 0x00016800ff027b82 */ /* 0x006e640000000a00 */
[----:B-1----:R-:W2:Y:S02]  /*1290*/  LDG.E.64 R2, desc[UR36][R2.64] ;  /* 0x0000002402027981 */ /* 0x002ea4000c1e1b00 */
[----:B--2---:R-:W-:-:S04]  /*12a0*/  ISETP.NE.U32.AND P0, PT, R2, RZ, PT ;  /* 0x000000ff0200720c */ /* 0x004fc80003f05070 */
[----:B------:R-:W-:-:S13]  /*12b0*/  ISETP.NE.AND.EX P0, PT, R3, RZ, PT, P0 ;  /* 0x000000ff0300720c */ /* 0x000fda0003f05300 */
[----:B------:R-:W-:Y:S05]  /*12c0*/  @!P0 BRA `(.L_x_14) ;  /* 0x0000000000088947 */ /* 0x000fea0003800000 */
[----:B------:R1:W5:Y:S01]  /*12d0*/  LD.E R18, desc[UR36][R2.64] ;  /* 0x0000002402127980 */ /* 0x000362000c101900 */
[----:B------:R-:W-:Y:S05]  /*12e0*/  BRA `(.L_x_15) ;  /* 0x0000000000247947 */ /* 0x000fea0003800000 */
.L_x_14:
[----:B------:R-:W-:Y:S02]  /*12f0*/  ULDC.64 UR4, c[0x0][0x590] ;  /* 0x0001640000047ab9 */ /* 0x000fe40000000a00 */
[----:B------:R-:W-:-:S04]  /*1300*/  ISETP.NE.U32.AND P0, PT, RZ, UR4, PT ;  /* 0x00000004ff007c0c */ /* 0x000fc8000bf05070 */
[----:B------:R-:W-:-:S13]  /*1310*/  ISETP.NE.AND.EX P0, PT, RZ, UR5, PT, P0 ;  /* 0x00000005ff007c0c */ /* 0x000fda000bf05300 */
[----:B------:R-:W-:Y:S05]  /*1320*/  @!P0 BRA `(.L_x_16) ;  /* 0x00000000000c8947 */ /* 0x000fea0003800000 */
[----:B-12---:R-:W1:Y:S02]  /*1330*/  LDC.64 R2, c[0x0][0x590] ;  /* 0x00016400ff027b82 */ /* 0x006e640000000a00 */
[----:B-1----:R2:W5:Y:S01]  /*1340*/  LDG.E R18, desc[UR36][R2.64] ;  /* 0x0000002402127981 */ /* 0x002562000c1e1900 */
[----:B------:R-:W-:Y:S05]  /*1350*/  BRA `(.L_x_15) ;  /* 0x0000000000087947 */ /* 0x000fea0003800000 */
.L_x_16:
[----:B------:R-:W-:Y:S02]  /*1360*/  ULDC UR4, c[0x0][0x584] ;  /* 0x0001610000047ab9 */ /* 0x000fe40000000800 */
[----:B------:R-:W-:-:S07]  /*1370*/  IMAD.U32 R18, RZ, RZ, UR4 ;  /* 0x00000004ff127e24 */ /* 0x000fce000f8e00ff */
.L_x_15:
[----:B------:R-:W-:-:S13]  /*1380*/  LOP3.LUT P0, RZ, R0, 0xff, RZ, 0xc0, !PT ;  /* 0x000000ff00ff7812 */ /* 0x000fda000780c0ff */
[----:B------:R-:W-:Y:S05]  /*1390*/  @!P0 EXIT ;  /* 0x000000000000894d */ /* 0x000fea0003800000 */
[----:B------:R-:W-:Y:S01]  /*13a0*/  ULDC UR4, c[0x0][0x28c] ;  /* 0x0000a30000047ab9 */ /* 0x000fe20000000800 */
[----:B------:R-:W-:Y:S01]  /*13b0*/  UMOV UR38, URZ ;  /* 0x0000003f00267c82 */ /* 0x000fe20008000000 */
[----:B------:R-:W-:Y:S01]  /*13c0*/  UIADD3 UR4, UR4, 0x3f, URZ ;  /* 0x0000003f04047890 */ /* 0x000fe2000fffe03f */
[----:B------:R-:W-:-:S03]  /*13d0*/  UMOV UR39, URZ ;  /* 0x0000003f00277c82 */ /* 0x000fc60008000000 */
[----:B------:R-:W-:-:S04]  /*13e0*/  USHF.R.S32.HI UR5, URZ, 0x1f, UR4 ;  /* 0x0000001f3f057899 */ /* 0x000fc80008011404 */
[----:B------:R-:W-:-:S04]  /*13f0*/  ULEA.HI UR5, UR5, UR4, URZ, 0x6 ;  /* 0x0000000405057291 */ /* 0x000fc8000f8f303f */
[----:B------:R-:W-:-:S12]  /*1400*/  USHF.R.S32.HI UR44, URZ, 0x6, UR5 ;  /* 0x000000063f2c7899 */ /* 0x000fd80008011405 */
.L_x_552:
[----:B------:R-:W3:Y:S01]  /*1410*/  S2R R0, SR_TID.X ;  /* 0x0000000000007919 */ /* 0x000ee20000002100 */
[----:B----4-:R-:W4:Y:S01]  /*1420*/  S2UR UR7, SR_CgaCtaId ;  /* 0x00000000000779c3 */ /* 0x010f220000008800 */
[----:B------:R-:W-:Y:S02]  /*1430*/  UMOV UR6, 0x400 ;  /* 0x0000040000067882 */ /* 0x000fe40000000000 */
[----:B----4-:R-:W-:Y:S01]  /*1440*/  ULEA UR6, UR7, UR6, 0x18 ;  /* 0x0000000607067291 */ /* 0x010fe2000f8ec03f */
[----:B---3--:R-:W-:-:S04]  /*1450*/  LOP3.LUT R0, R0, 0x80, RZ, 0xc0, !PT ;  /* 0x0000008000007812 */ /* 0x008fc800078ec0ff */
[----:B------:R-:W-:-:S06]  /*1460*/  SHF.R.U32.HI R0, RZ, 0x7, R0 ;  /* 0x00000007ff007819 */ /* 0x000fcc0000011600 */
[----:B------:R-:W3:Y:S02]  /*1470*/  SHFL.IDX PT, R0, R0, RZ, 0x1f ;  /* 0x00001fff00007589 */ /* 0x000ee400000e0000 */
[----:B---3--:R-:W-:-:S13]  /*1480*/  R2UR UR4, R0 ;  /* 0x00000000000472ca */ /* 0x008fda00000e0000 */
[----:B------:R-:W-:-:S04]  /*1490*/  ULEA.HI UR5, UR4, UR4, URZ, 0x1 ;  /* 0x0000000404057291 */ /* 0x000fc8000f8f083f */
[----:B------:R-:W-:-:S04]  /*14a0*/  ULOP3.LUT UR5, UR5, 0xffffe, URZ, 0xc0, !UPT ;  /* 0x000ffffe05057892 */ /* 0x000fc8000f8ec03f */
[----:B------:R-:W-:-:S03]  /*14b0*/  UIADD3 UR5, UR4, -UR5, URZ ;  /* 0x8000000504057290 */ /* 0x000fc6000fffe03f */
[----:B------:R-:W-:Y:S01]  /*14c0*/  ULDC UR4, c[0x0][0x28c] ;  /* 0x0000a30000047ab9 */ /* 0x000fe20000000800 */
[----:B------:R-:W-:Y:S01]  /*14d0*/  ULEA UR5, UR5, UR6, 0xc ;  /* 0x0000000605057291 */ /* 0x000fe2000f8e603f */
[----:B------:R-:W-:-:S03]  /*14e0*/  ISETP.LT.AND P0, PT, RZ, UR4, PT ;  /* 0x00000004ff007c0c */ /* 0x000fc6000bf01270 */
[----:B------:R-:W-:-:S04]  /*14f0*/  UIADD3 UR5, UR5, 0x180, URZ ;  /* 0x0000018005057890 */ /* 0x000fc8000fffe03f */
[----:B------:R-:W-:-:S04]  /*1500*/  USHF.R.U32.HI UR5, URZ, 0x4, UR5 ;  /* 0x000000043f057899 */ /* 0x000fc80008011605 */
[----:B------:R-:W-:-:S04]  /*1510*/  ULOP3.LUT UR5, UR5, 0x3fff, URZ, 0xc0, !UPT ;  /* 0x00003fff05057892 */ /* 0x000fc8000f8ec03f */
[----:B------:R-:W-:Y:S01]  /*1520*/  ULOP3.LUT UR45, UR5, 0x10000, URZ, 0xfc, !UPT ;  /* 0x00010000052d7892 */ /* 0x000fe2000f8efc3f */
[----:B-----5:R-:W-:Y:S11]  /*1530*/  @P0 BRA `(.L_x_17) ;  /* 0x0000000000400947 */ /* 0x020ff60003800000 */
[----:B------:R-:W-:Y:S01]  /*1540*/  MOV R0, 0x0 ;  /* 0x0000000000007802 */ /* 0x000fe20000000f00 */
[----:B------:R-:W-:Y:S01]  /*1550*/  ULDC.64 UR4, c[0x4][0x68] ;  /* 0x01001a0000047ab9 */ /* 0x000fe20000000a00 */
[----:B------:R-:W-:Y:S01]  /*1560*/  ULDC.64 UR6, c[0x4][0x8] ;  /* 0x0100020000067ab9 */ /* 0x000fe20000000a00 */
[----:B------:R-:W-:Y:S01]  /*1570*/  IMAD.U32 R4, RZ, RZ, UR4 ;  /* 0x00000004ff047e24 */ /* 0x000fe2000f8e00ff */
[----:B-12---:R1:W2:Y:S01]  /*1580*/  LDC.64 R2, c[0x4][R0] ;  /* 0x0100000000027b82 */ /* 0x0062a20000000a00 */
[----:B------:R-:W-:Y:S01]  /*1590*/  IMAD.U32 R5, RZ, RZ, UR5 ;  /* 0x00000005ff057e24 */ /* 0x000fe2000f8e00ff */
[----:B------:R-:W-:Y:S01]  /*15a0*/  ULDC.64 UR4, c[0x4][0x70] ;  /* 0x01001c0000047ab9 */ /* 0x000fe20000000a00 */
[----:B------:R-:W-:Y:S01]  /*15b0*/  IMAD.U32 R10, RZ, RZ, UR6 ;  /* 0x00000006ff0a7e24 */ /* 0x000fe2000f8e00ff */
[----:B0-----:R-:W-:Y:S01]  /*15c0*/  MOV R7, UR5 ;  /* 0x0000000500077c02 */ /* 0x001fe20008000f00 */
[----:B------:R-:W-:Y:S01]  /*15d0*/  IMAD.U32 R6, RZ, RZ, UR4 ;  /* 0x00000004ff067e24 */ /* 0x000fe2000f8e00ff */
[----:B------:R-:W-:Y:S01]  /*15e0*/  MOV R13, RZ ;  /* 0x000000ff000d7202 */ /* 0x000fe20000000f00 */
[----:B------:R-:W-:-:S02]  /*15f0*/  IMAD.U32 R11, RZ, RZ, UR7 ;  /* 0x00000007ff0b7e24 */ /* 0x000fc4000f8e00ff */
[----:B------:R-:W-:Y:S02]  /*1600*/  IMAD.MOV.U32 R8, RZ, RZ, 0x1e1 ;  /* 0x000001e1ff087424 */ /* 0x000fe400078e00ff */
[----:B-1----:R-:W-:-:S07]  /*1610*/  IMAD.MOV.U32 R12, RZ, RZ, 0x1 ;  /* 0x00000001ff0c7424 */ /* 0x002fce00078e00ff */
[----:B------:R-:W-:-:S07]  /*1620*/  LEPC R20, `(.L_x_17) ;  /* 0x000000001014794e */ /* 0x000fce0000000000 */
[----:B--2--5:R-:W-:Y:S05]  /*1630*/  CALL.ABS.NOINC R2 ;  /* 0x0000000002007343 */ /* 0x024fea0003c00000 */
.L_x_17:
[----:B------:R-:W-:-:S06]  /*1640*/  ULOP3.LUT UR4, UR40, 0x1, URZ, 0xfc, !UPT ;  /* 0x0000000128047892 */ /* 0x000fcc000f8efc3f */
[----:B------:R-:W-:-:S05]  /*1650*/  IMAD.U32 R0, RZ, RZ, UR4 ;  /* 0x00000004ff007e24 */ /* 0x000fca000f8e00ff */
[----:B------:R-:W-:-:S13]  /*1660*/  ISETP.NE.AND P0, PT, R0, 0x3, PT ;  /* 0x000000030000780c */ /* 0x000fda0003f05270 */
[----:B------:R-:W-:Y:S05]  /*1670*/  @!P0 BRA `(.L_x_18) ;  /* 0x0000000000048947 */ /* 0x000fea0003800000 */
[----:B------:R-:W-:Y:S01]  /*1680*/  BPT.TRAP 0x1 ;  /* 0x000000040000795c */ /* 0x000fe20000300000 */
.L_x_18:
[----:B------:R-:W3:Y:S01]  /*1690*/  S2UR UR5, SR_CgaCtaId ;  /* 0x00000000000579c3 */ /* 0x000ee20000008800 */
[----:B------:R-:W-:Y:S01]  /*16a0*/  UMOV UR4, 0x400 ;  /* 0x0000040000047882 */ /* 0x000fe20000000000 */
[----:B-12---:R-:W-:Y:S02]  /*16b0*/  IMAD.U32 R3, RZ, RZ, UR39 ;  /* 0x00000027ff037e24 */ /* 0x006fe4000f8e00ff */
[----:B------:R-:W-:-:S05]  /*16c0*/  IMAD.U32 R2, RZ, RZ, UR38 ;  /* 0x00000026ff027e24 */ /* 0x000fca000f8e00ff */
[----:B------:R-:W-:Y:S01]  /*16d0*/  SHF.L.U32 R2, R2, 0x1f, RZ ;  /* 0x0000001f02027819 */ /* 0x000fe200000006ff */
[----:B---3--:R-:W-:-:S06]  /*16e0*/  ULEA UR4, UR5, UR4, 0x18 ;  /* 0x0000000405047291 */ /* 0x008fcc000f8ec03f */
[----:B------:R-:W-:-:S05]  /*16f0*/  IMAD.U32 R0, RZ, RZ, UR4 ;  /* 0x00000004ff007e24 */ /* 0x000fca000f8e00ff */
[----:B------:R-:W-:-:S04]  /*1700*/  LEA R3, R3, R0, 0x3 ;  /* 0x0000000003037211 */ /* 0x000fc800078e18ff */
[----:B------:R1:W2:Y:S01]  /*1710*/  SYNCS.PHASECHK.TRANS64.TRYWAIT P1, [R3+URZ], R2 ;  /* 0x00000002030075a7 */ /* 0x0002a2000802017f */
[----:B------:R-:W-:Y:S05]  /*1720*/  @!P0 BRA `(.L_x_19) ;  /* 0x0000000000048947 */ /* 0x000fea0003800000 */
[----:B------:R-:W-:Y:S01]  /*1730*/  BPT.TRAP 0x1 ;  /* 0x000000040000795c */ /* 0x000fe20000300000 */
.L_x_19:
[----:B--2---:R-:W-:Y:S05]  /*1740*/  @P1 BRA `(.L_x_20) ;  /* 0x0000000000081947 */ /* 0x004fea0003800000 */
[----:B------:R-:W2:Y:S02]  /*1750*/  SYNCS.PHASECHK.TRANS64.TRYWAIT P1, [R3+URZ], R2 ;  /* 0x00000002030075a7 */ /* 0x000ea4000802017f */
[----:B--2---:R-:W-:Y:S05]  /*1760*/  @!P1 BRA `(.L_x_21) ;  /* 0x0000012c00f89947 */ /* 0x004fea0003800000 */
.L_x_20:
[----:B------:R-:W-:-:S04]  /*1770*/  UISETP.LT.AND UP0, UPT, UR44, 0x1, UPT ;  /* 0x000000012c00788c */ /* 0x000fc8000bf01270 */
[----:B------:R-:W-:-:S06]  /*1780*/  USEL UR4, UR44, 0x1, UP0 ;  /* 0x000000012c047887 */ /* 0x000fcc0008000000 */
[----:B-12---:R-:W-:Y:S01]  /*1790*/  IMAD.U32 R3, RZ, RZ, UR4 ;  /* 0x00000004ff037e24 */ /* 0x006fe2000f8e00ff */
[----:B------:R-:W-:Y:S05]  /*17a0*/  WARPSYNC.ALL ;  /* 0x0000000000007948 */ /* 0x000fea0003800000 */
[----:B------:R-:W-:-:S04]  /*17b0*/  IADD3 R3, -R3, UR44, RZ ;  /* 0x0000002c03037c10 */ /* 0x000fc8000fffe1ff */
[----:B------:R-:W-:Y:S02]  /*17c0*/  ISETP.GE.AND P1, PT, R3, 0x1, PT ;  /* 0x000000010300780c */ /* 0x000fe40003f26270 */
[----:B------:R-:W-:Y:S01]  /*17d0*/  R2UR UR4, R0 ;  /* 0x00000000000472ca */ /* 0x000fe200000e0000 */
[----:B------:R-:W-:Y:S01]  /*17e0*/  ULEA UR9, UR39, UR45, 0xa ;  /* 0x0000002d27097291 */ /* 0x000fe2000f8e503f */
[----:B------:R-:W-:Y:S01]  /*17f0*/  WARPGROUP.ARRIVE ;  /* 0x00000000000079c5 */ /* 0x000fe20000000000 */
[----:B------:R-:W-:Y:S01]  /*1800*/  UMOV UR5, 0x80000020 ;  /* 0x8000002000057882 */ /* 0x000fe20000000000 */
[----:B------:R-:W-:-:S09]  /*1810*/  UMOV UR7, 0x80000020 ;  /* 0x8000002000077882 */ /* 0x000fd20000000000 */
[----:B------:R-:W-:-:S04]  /*1820*/  UIADD3 UR4, UR4, 0x1c180, URZ ;  /* 0x0001c18004047890 */ /* 0x000fc8000fffe03f */
[----:B------:R-:W-:-:S04]  /*1830*/  USHF.R.U32.HI UR4, URZ, 0x4, UR4 ;  /* 0x000000043f047899 */ /* 0x000fc80008011604 */
[----:B------:R-:W-:-:S04]  /*1840*/  ULOP3.LUT UR4, UR4, 0x3fff, URZ, 0xc0, !UPT ;  /* 0x00003fff04047892 */ /* 0x000fc8000f8ec03f */
[----:B------:R-:W-:-:S03]  /*1850*/  ULOP3.LUT UR8, UR4, 0x10000, URZ, 0xfc, !UPT ;  /* 0x0001000004087892 */ /* 0x000fc6000f8efc3f */
[----:B------:R-:W-:Y:S01]  /*1860*/  UMOV UR4, UR9 ;  /* 0x0000000900047c82 */ /* 0x000fe20008000000 */
[----:B------:R-:W-:-:S07]  /*1870*/  ULEA UR10, UR39, UR8, 0xa ;  /* 0x00000008270a7291 */ /* 0x000fce000f8e503f */
[----:B------:R-:W-:Y:S02]  /*1880*/  UMOV UR6, UR10 ;  /* 0x0000000a00067c82 */ /* 0x000fe40008000000 */
[----:B------:R-:W-:Y:S01]  /*1890*/  IGMMA.64x256x32.S8.S8 R24, gdesc[UR4], RZ, !UPT, gsb0 ;  /* 0x06600000041879f1 */ /* 0x000fe2000c0410ff */
[----:B------:R-:W-:Y:S01]  /*18a0*/  UIADD3 UR4, UR9, 0x200, URZ ;  /* 0x0000020009047890 */ /* 0x000fe2000fffe03f */
[----:B------:R-:W-:Y:S01]  /*18b0*/  UMOV UR5, 0x80000020 ;  /* 0x8000002000057882 */ /* 0x000fe20000000000 */
[----:B------:R-:W-:Y:S02]  /*18c0*/  WARPGROUP.DEPBAR.LE gsb0, 0x0 ;  /* 0x00008000000079c5 */ /* 0x000fe40000010000 */
[----:B------:R-:W-:Y:S01]  /*18d0*/  STL.64 [R1], R24 ;  /* 0x0000001801007387 */ /* 0x000fe20000100a00 */
[----:B------:R-:W-:Y:S01]  /*18e0*/  IMAD.MOV.U32 R235, RZ, RZ, R52 ;  /* 0x000000ffffeb7224 */ /* 0x000fe200078e0034 */
[----:B------:R-:W-:Y:S01]  /*18f0*/  MOV R232, R55 ;  /* 0x0000003700e87202 */ /* 0x000fe20000000f00 */
[----:B------:R-:W-:Y:S01]  /*1900*/  IMAD.MOV.U32 R234, RZ, RZ, R53 ;  /* 0x000000ffffea7224 */ /* 0x000fe200078e0035 */
[----:B------:R-:W-:Y:S01]  /*1910*/  STL.64 [R1+0x8], R26 ;  /* 0x0000081a01007387 */ /* 0x000fe20000100a00 */
        /* <DEDUP_REMOVED lines=61> */
[----:B------:R1:W-:Y:S01]  /*1cf0*/  STL.64 [R1+0x68], R50 ;  /* 0x0000683201007387 */ /* 0x0003e20000100a00 */
[----:B------:R-:W-:-:S02]  /*1d00*/  IMAD.MOV.U32 R177, RZ, RZ, R93 ;  /* 0x000000ffffb17224 */ /* 0x000fc400078e005d */
[----:B------:R-:W-:Y:S01]  /*1d10*/  IMAD.MOV.U32 R178, RZ, RZ, R94 ;  /* 0x000000ffffb27224 */ /* 0x000fe200078e005e */
[----:B------:R-:W-:Y:S01]  /*1d20*/  STL [R1+0x2b8], R155 ;  /* 0x0002b89b01007387 */ /* 0x000fe20000100800 */
[----:B------:R-:W-:Y:S02]  /*1d30*/  IMAD.MOV.U32 R180, RZ, RZ, R96 ;  /* 0x000000ffffb47224 */ /* 0x000fe400078e0060 */
[----:B------:R-:W-:Y:S02]  /*1d40*/  IMAD.MOV.U32 R181, RZ, RZ, R97 ;  /* 0x000000ffffb57224 */ /* 0x000fe400078e0061 */
[----:B------:R-:W-:Y:S02]  /*1d50*/  IMAD.MOV.U32 R182, RZ, RZ, R98 ;  /* 0x000000ffffb67224 */ /* 0x000fe400078e0062 */
[----:B------:R-:W-:Y:S02]  /*1d60*/  IMAD.MOV.U32 R183, RZ, RZ, R99 ;  /* 0x000000ffffb77224 */ /* 0x000fe400078e0063 */
[----:B------:R-:W-:-:S02]  /*1d70*/  IMAD.MOV.U32 R185, RZ, RZ, R101 ;  /* 0x000000ffffb97224 */ /* 0x000fc400078e0065 */
[----:B------:R-:W-:Y:S02]  /*1d80*/  IMAD.MOV.U32 R186, RZ, RZ, R102 ;  /* 0x000000ffffba7224 */ /* 0x000fe400078e0066 */
        /* <DEDUP_REMOVED lines=35> */
[----:B0-----:R-:W-:Y:S02]  /*1fc0*/  IMAD.MOV.U32 R7, RZ, RZ, R147 ;  /* 0x000000ffff077224 */ /* 0x001fe400078e0093 */
[----:B------:R-:W-:Y:S02]  /*1fd0*/  IMAD.MOV.U32 R6, RZ, RZ, R148 ;  /* 0x000000ffff067224 */ /* 0x000fe400078e0094 */
[----:B------:R-:W-:Y:S02]  /*1fe0*/  IMAD.MOV.U32 R5, RZ, RZ, R149 ;  /* 0x000000ffff057224 */ /* 0x000fe400078e0095 */
[----:B------:R-:W-:Y:S02]  /*1ff0*/  IMAD.MOV.U32 R2, RZ, RZ, R151 ;  /* 0x000000ffff027224 */ /* 0x000fe400078e0097 */
[----:B-1----:R-:W-:-:S06]  /*2000*/  WARPGROUP.ARRIVE ;  /* 0x00000000000079c5 */ /* 0x002fcc0000000000 */
[----:B------:R-:W-:Y:S03]  /*2010*/  IGMMA.64x256x32.S8.S8 R24, gdesc[UR4], RZ, !UPT, gsb0 ;  /* 0x06600000041879f1 */ /* 0x000fe6000c0410ff */
[----:B------:R-:W-:Y:S02]  /*2020*/  WARPGROUP.DEPBAR.LE gsb0, 0x0 ;  /* 0x00008000000079c5 */ /* 0x000fe40000010000 */
[----:B------:R-:W-:Y:S04]  /*2030*/  STL.64 [R1+0x2b0], R150 ;  /* 0x0002b09601007387 */ /* 0x000fe80000100a00 */
        /* <DEDUP_REMOVED lines=20> */
[----:B------:R0:W-:Y:S04]  /*2180*/  STL.64 [R1+0x208], R108 ;  /* 0x0002086c01007387 */ /* 0x0001e80000100a00 */
[----:B0-----:R-:W2:Y:S04]  /*2190*/  LDL.LU R108, [R1] ;  /* 0x00000000016c7983 */ /* 0x001ea80000300800 */
[----:B------:R-:W2:Y:S04]  /*21a0*/  LDL.LU R109, [R1+0x4] ;  /* 0x00000400016d7983 */ /* 0x000ea80000300800 */
        /* <DEDUP_REMOVED lines=25> */
[----:B------:R-:W2:Y:S01]  /*2340*/  LDL.LU R135, [R1+0x6c] ;  /* 0x00006c0001877983 */ /* 0x000ea20000300800 */
        /* <DEDUP_REMOVED lines=11> */
[----:B------:R-:W-:Y:S01]  /*2400*/  UIADD3 UR4, UR9, 0x2, URZ ;  /* 0x0000000209047890 */ /* 0x000fe2000fffe03f */
[----:B------:R-:W-:Y:S01]  /*2410*/  IMAD.MOV.U32 R143, RZ, RZ, R228 ;  /* 0x000000ffff8f7224 */ /* 0x000fe200078e00e4 */
[----:B------:R-:W-:Y:S01]  /*2420*/  UIADD3 UR6, UR10, 0x2, URZ ;  /* 0x000000020a067890 */ /* 0x000fe2000fffe03f */
[----:B------:R-:W-:Y:S01]  /*2430*/  IMAD.MOV.U32 R145, RZ, RZ, R226 ;  /* 0x000000ffff917224 */ /* 0x000fe200078e00e2 */
[----:B------:R-:W-:Y:S01]  /*2440*/  UMOV UR5, 0x80000020 ;  /* 0x8000002000057882 */ /* 0x000fe20000000000 */
[----:B------:R-:W-:Y:S01]  /*2450*/  IMAD.MOV.U32 R146, RZ, RZ, R225 ;  /* 0x000000ffff927224 */ /* 0x000fe200078e00e1 */
[----:B------:R-:W-:Y:S01]  /*2460*/  MOV R225, R13 ;  /* 0x0000000d00e17202 */ /* 0x000fe20000000f00 */
[----:B------:R-:W-:Y:S01]  /*2470*/  IMAD.MOV.U32 R147, RZ, RZ, R224 ;  /* 0x000000ffff937224 */ /* 0x000fe200078e00e0 */
[----:B------:R-:W-:Y:S01]  /*2480*/  UMOV UR7, 0x80000020 ;  /* 0x8000002000077882 */ /* 0x000fe20000000000 */
[----:B------:R-:W-:-:S02]  /*2490*/  IMAD.MOV.U32 R148, RZ, RZ, R223 ;  /* 0x000000ffff947224 */ /* 0x000fc400078e00df */
[----:B------:R-:W-:Y:S02]  /*24a0*/  IMAD.MOV.U32 R150, RZ, RZ, R221 ;  /* 0x000000ffff967224 */ /* 0x000fe400078e00dd */
[----:B------:R-:W-:Y:S01]  /*24b0*/  IMAD.MOV.U32 R151, RZ, RZ, R220 ;  /* 0x000000ffff977224 */ /* 0x000fe200078e00dc */
[----:B------:R-:W-:Y:S01]  /*24c0*/  MOV R220, R22 ;  /* 0x0000001600dc7202 */ /* 0x000fe20000000f00 */
        /* <DEDUP_REMOVED lines=13> */
[----:B------:R-:W-:-:S06]  /*25a0*/  IMAD.MOV.U32 R234, RZ, RZ, R4 ;  /* 0x000000ffffea7224 */ /* 0x000fcc00078e0004 */
[----:B--2---:R-:W-:-:S06]  /*25b0*/  WARPGROUP.ARRIVE ;  /* 0x00000000000079c5 */ /* 0x004fcc0000000000 */
[----:B------:R-:W-:Y:S03]  /*25c0*/  IGMMA.64x256x32.S8.S8 R108, gdesc[UR4], R108, gsb0 ;  /* 0x06600000046c79f1 */ /* 0x000fe6000804106c */
[----:B------:R-:W-:Y:S02]  /*25d0*/  WARPGROUP.DEPBAR.LE gsb0, 0x0 ;  /* 0x00008000000079c5 */ /* 0x000fe40000010000 */
[----:B------:R-:W-:Y:S04]  /*25e0*/  STL.64 [R1], R108 ;  /* 0x0000006c01007387 */ /* 0x000fe80000100a00 */
        /* <DEDUP_REMOVED lines=63> */
[----:B0-----:R1:W5:Y:S04]  /*29e0*/  LDL.LU R155, [R1+0x2b8] ;  /* 0x0002b800019b7983 */ /* 0x0013680000300800 */
[----:B------:R-:W2:Y:S04]  /*29f0*/  LDL.LU.64 R150, [R1+0x2b0] ;  /* 0x0002b00001967983 */ /* 0x000ea80000300a00 */
        /* <DEDUP_REMOVED lines=20> */
[----:B------:R-:W2:Y:S01]  /*2b40*/  LDL.LU.64 R108, [R1+0x208] ;  /* 0x00020800016c7983 */ /* 0x000ea20000300a00 */
[----:B------:R-:W-:Y:S01]  /*2b50*/  UIADD3 UR4, UR9, 0x202, URZ ;  /* 0x0000020209047890 */ /* 0x000fe2000fffe03f */
[----:B------:R-:W-:Y:S01]  /*2b60*/  UMOV UR5, 0x80000020 ;  /* 0x8000002000057882 */ /* 0x000fe20000000000 */
[----:B--2---:R-:W-:-:S07]  /*2b70*/  WARPGROUP.ARRIVE ;  /* 0x00000000000079c5 */ /* 0x004fce0000000000 */
[----:B------:R-:W-:Y:S03]  /*2b80*/  IGMMA.64x256x32.S8.S8 R24, gdesc[UR4], R24, gsb0 ;  /* 0x06600000041879f1 */ /* 0x000fe60008041018 */
[----:B------:R-:W-:Y:S02]  /*2b90*/  WARPGROUP.DEPBAR.LE gsb0, 0x0 ;  /* 0x00008000000079c5 */ /* 0x000fe40000010000 */
[----:B-1----:R-:W-:Y:S05]  /*2ba0*/  @!P1 BRA `(.L_x_22) ;  /* 0x0000002000909947 */ /* 0x002fea0003800000 */
[----:B------:R-:W-:Y:S02]  /*2bb0*/  UIADD3 UR4, UR39, 0x1, URZ ;  /* 0x0000000127047890 */ /* 0x000fe4000fffe03f */
[----:B------:R-:W-:Y:S02]  /*2bc0*/  UMOV UR10, UR39 ;  /* 0x00000027000a7c82 */ /* 0x000fe40008000000 */
[----:B------:R-:W-:-:S04]  /*2bd0*/  UISETP.NE.AND UP0, UPT, UR4, 0x7, UPT ;  /* 0x000000070400788c */ /* 0x000fc8000bf05270 */
[----:B------:R-:W-:Y:S02]  /*2be0*/  USEL UR5, URZ, 0x1, UP0 ;  /* 0x000000013f057887 */ /* 0x000fe40008000000 */
[----:B------:R-:W-:Y:S02]  /*2bf0*/  USEL UR9, UR4, URZ, UP0 ;  /* 0x0000003f04097287 */ /* 0x000fe40008000000 */
[----:B------:R-:W-:-:S06]  /*2c00*/  ULOP3.LUT UR5, UR38, UR5, URZ, 0x3c, !UPT ;  /* 0x0000000526057292 */ /* 0x000fcc000f8e3c3f */
[----:B------:R-:W-:-:S07]  /*2c10*/  IMAD.U32 R2, RZ, RZ, UR5 ;  /* 0x00000005ff027e24 */ /* 0x000fce000f8e00ff */
.L_x_29:
[----:B------:R-:W-:Y:S05]  /*2c20*/  @!P0 BRA `(.L_x_23) ;  /* 0x0000000000048947 */ /* 0x000fea0003800000 */
[----:B------:R-:W-:Y:S01]  /*2c30*/  BPT.TRAP 0x1 ;  /* 0x000000040000795c */ /* 0x000fe20000300000 */
.L_x_23:
[----:B------:R-:W0:Y:S01]  /*2c40*/  S2UR UR5, SR_CgaCtaId ;  /* 0x00000000000579c3 */ /* 0x000e220000008800 */
[----:B------:R-:W-:Y:S01]  /*2c50*/  UMOV UR4, 0x400 ;  /* 0x0000040000047882 */ /* 0x000fe20000000000 */
[----:B------:R-:W-:Y:S01]  /*2c60*/  IMAD.U32 R4, RZ, RZ, UR9 ;  /* 0x00000009ff047e24 */ /* 0x000fe2000f8e00ff */
[----:B------:R-:W-:Y:S01]  /*2c70*/  SHF.L.U32 R5, R2, 0x1f, RZ ;  /* 0x0000001f02057819 */ /* 0x000fe200000006ff */
[----:B0-----:R-:W-:-:S06]  /*2c80*/  ULEA UR4, UR5, UR4, 0x18 ;  /* 0x0000000405047291 */ /* 0x001fcc000f8ec03f */
[----:B------:R-:W-:-:S04]  /*2c90*/  IMAD.U32 R0, RZ, RZ, UR4 ;  /* 0x00000004ff007e24 */ /* 0x000fc8000f8e00ff */
[----:B------:R-:W-:-:S04]  /*2ca0*/  IMAD R4, R4, 0x8, R0 ;  /* 0x0000000804047824 */ /* 0x000fc800078e0200 */
[----:B------:R0:W1:Y:S01]  /*2cb0*/  SYNCS.PHASECHK.TRANS64.TRYWAIT P1, [R4+URZ], R5 ;  /* 0x00000005040075a7 */ /* 0x000062000802017f */
[----:B------:R-:W-:Y:S05]  /*2cc0*/  @!P0 BRA `(.L_x_24) ;  /* 0x0000000000048947 */ /* 0x000fea0003800000 */
[----:B------:R-:W-:Y:S01]  /*2cd0*/  BPT.TRAP 0x1 ;  /* 0x000000040000795c */ /* 0x000fe20000300000 */
.L_x_24:
[----:B-1----:R-:W-:Y:S05]  /*2ce0*/  @P1 BRA `(.L_x_25) ;  /* 0x0000000000081947 */ /* 0x002fea0003800000 */
[----:B------:R-:W1:Y:S02]  /*2cf0*/  SYNCS.PHASECHK.TRANS64.TRYWAIT P1, [R4+URZ], R5 ;  /* 0x00000005040075a7 */ /* 0x000e64000802017f */
[----:B-1----:R-:W-:Y:S05]  /*2d00*/  @!P1 BRA `(.L_x_26) ;  /* 0x0000011800a49947 */ /* 0x002fea0003800000 */
.L_x_25:
        /* <DEDUP_REMOVED lines=64> */
[----:B--2---:R-:W2:Y:S04]  /*3110*/  LDL.LU.64 R24, [R1] ;  /* 0x0000000001187983 */ /* 0x004ea80000300a00 */
        /* <DEDUP_REMOVED lines=63> */
[----:B------:R-:W-:-:S02]  /*3510*/  ULEA UR11, UR9, UR45, 0xa ;  /* 0x0000002d090b7291 */ /* 0x000fc4000f8e503f */
[----:B------:R-:W-:Y:S01]  /*3520*/  ULEA UR12, UR9, UR8, 0xa ;  /* 0x00000008090c7291 */ /* 0x000fe2000f8e503f */
[----:B------:R-:W-:Y:S01]  /*3530*/  UMOV UR5, 0x80000020 ;  /* 0x8000002000057882 */ /* 0x000fe20000000000 */
[----:B------:R-:W-:-:S03]  /*3540*/  UMOV UR7, 0x80000020 ;  /* 0x8000002000077882 */ /* 0x000fc60000000000 */
[----:B------:R-:W-:Y:S02]  /*3550*/  UMOV UR4, UR11 ;  /* 0x0000000b00047c82 */ /* 0x000fe40008000000 */
[----:B------:R-:W-:Y:S01]  /*3560*/  UMOV UR6, UR12 ;  /* 0x0000000c00067c82 */ /* 0x000fe20008000000 */
[----:B--2---:R-:W-:-:S06]  /*3570*/  WARPGROUP.ARRIVE ;  /* 0x00000000000079c5 */ /* 0x004fcc0000000000 */
[----:B------:R-:W-:Y:S03]  /*3580*/  IGMMA.64x256x32.S8.S8 R24, gdesc[UR4], R24, gsb0 ;  /* 0x06600000041879f1 */ /* 0x000fe60008041018 */
[----:B------:R-:W-:Y:S02]  /*3590*/  WARPGROUP.DEPBAR.LE gsb0, 0x0 ;  /* 0x00008000000079c5 */ /* 0x000fe40000010000 */
[----:B------:R-:W-:Y:S01]  /*35a0*/  STL.64 [R1], R24 ;  /* 0x0000001801007387 */ /* 0x000fe20000100a00 */
[----:B01----:R-:W-:Y:S01]  /*35b0*/  IMAD.MOV.U32 R5, RZ, RZ, R150 ;  /* 0x000000ffff057224 */ /* 0x003fe200078e0096 */
        /* <DEDUP_REMOVED lines=54> */
[----:B------:R0:W-:Y:S01]  /*3920*/  STL [R1+0x70], R52 ;  /* 0x0000703401007387 */ /* 0x0001e20000100800 */
[----:B------:R-:W-:Y:S01]  /*3930*/  IMAD.MOV.U32 R201, RZ, RZ, R117 ;  /* 0x000000ffffc97224 */ /* 0x000fe200078e0075 */
[----:B------:R-:W-:Y:S01]  /*3940*/  MOV R162, R78 ;  /* 0x0000004e00a27202 */ /* 0x000fe20000000f00 */
[----:B------:R-:W-:Y:S01]  /*3950*/  IMAD.MOV.U32 R198, RZ, RZ, R114 ;  /* 0x000000ffffc67224 */ /* 0x000fe200078e0072 */
[----:B------:R-:W2:Y:S01]  /*3960*/  LDL.LU.64 R150, [R1+0x4b8] ;  /* 0x0004b80001967983 */ /* 0x000ea20000300a00 */
        /* <DEDUP_REMOVED lines=20> */
[----:B------:R-:W-:-:S02]  /*3ab0*/  IMAD.MOV.U32 R184, RZ, RZ, R100 ;  /* 0x000000ffffb87224 */ /* 0x000fc400078e0064 */
[----:B------:R-:W-:Y:S01]  /*3ac0*/  IMAD.MOV.U32 R185, RZ, RZ, R101 ;  /* 0x000000ffffb97224 */ /* 0x000fe200078e0065 */
[----:B------:R-:W2:Y:S01]  /*3ad0*/  LDL.LU.64 R138, [R1+0x488] ;  /* 0x00048800018a7983 */ /* 0x000ea20000300a00 */
[----:B------:R-:W-:Y:S02]  /*3ae0*/  IMAD.MOV.U32 R183, RZ, RZ, R99 ;  /* 0x000000ffffb77224 */ /* 0x000fe400078e0063 */
[----:B------:R-:W-:Y:S01]  /*3af0*/  IMAD.MOV.U32 R180, RZ, RZ, R96 ;  /* 0x000000ffffb47224 */ /* 0x000fe200078e0060 */
[----:B------:R-:W2:Y:S01]  /*3b00*/  LDL.LU.64 R136, [R1+0x480] ;  /* 0x0004800001887983 */ /* 0x000ea20000300a00 */
[----:B------:R-:W-:Y:S02]  /*3b10*/  IMAD.MOV.U32 R181, RZ, RZ, R97 ;  /* 0x000000ffffb57224 */ /* 0x000fe400078e0061 */
        /* <DEDUP_REMOVED lines=50> */
[----:B------:R-:W-:-:S03]  /*3e40*/  IMAD.MOV.U32 R233, RZ, RZ, R55 ;  /* 0x000000ffffe97224 */ /* 0x000fc600078e0037 */
        /* <DEDUP_REMOVED lines=24> */
[----:B0-----:R-:W2:Y:S04]  /*3fd0*/  LDL.LU.64 R52, [R1+0x330] ;  /* 0x0003300001347983 */ /* 0x001ea80000300a00 */
        /* <DEDUP_REMOVED lines=15> */
[----:B------:R-:W-:-:S02]  /*40d0*/  UMOV UR5, 0x80000020 ;  /* 0x8000002000057882 */ /* 0x000fc40000000000 */
[----:B-----5:R-:W-:Y:S01]  /*40e0*/  STL [R1+0x2b8], R155 ;  /* 0x0002b89b01007387 */ /* 0x020fe20000100800 */
[----:B--2---:R-:W-:-:S06]  /*40f0*/  WARPGROUP.ARRIVE ;  /* 0x00000000000079c5 */ /* 0x004fcc0000000000 */
[----:B------:R-:W-:Y:S03]  /*4100*/  IGMMA.64x256x32.S8.S8 R24, gdesc[UR4], R24, gsb0 ;  /* 0x06600000041879f1 */ /* 0x000fe60008041018 */
        /* <DEDUP_REMOVED lines=61> */
[----:B------:R-:W-:-:S02]  /*44e0*/  IMAD.MOV.U32 R143, RZ, RZ, R229 ;  /* 0x000000ffff8f7224 */ /* 0x000fc400078e00e5 */
[----:B------:R-:W-:Y:S01]  /*44f0*/  IMAD.MOV.U32 R144, RZ, RZ, R228 ;  /* 0x000000ffff907224 */ /* 0x000fe200078e00e4 */
[----:B------:R-:W-:Y:S01]  /*4500*/  MOV R228, R11 ;  /* 0x0000000b00e47202 */ /* 0x000fe20000000f00 */
[----:B------:R-:W-:Y:S02]  /*4510*/  IMAD.MOV.U32 R146, RZ, RZ, R226 ;  /* 0x000000ffff927224 */ /* 0x000fe400078e00e2 */
[----:B------:R-:W-:Y:S02]  /*4520*/  IMAD.MOV.U32 R147, RZ, RZ, R225 ;  /* 0x000000ffff937224 */ /* 0x000fe400078e00e1 */
[----:B------:R-:W-:Y:S01]  /*4530*/  IMAD.MOV.U32 R148, RZ, RZ, R224 ;  /* 0x000000ffff947224 */ /* 0x000fe200078e00e0 */
[----:B------:R-:W-:Y:S01]  /*4540*/  MOV R224, R15 ;  /* 0x0000000f00e07202 */ /* 0x000fe20000000f00 */
[----:B------:R-:W-:Y:S02]  /*4550*/  IMAD.MOV.U32 R150, RZ, RZ, R222 ;  /* 0x000000ffff967224 */ /* 0x000fe400078e00de */
[----:B------:R-:W-:-:S02]  /*4560*/  IMAD.MOV.U32 R151, RZ, RZ, R221 ;  /* 0x000000ffff977224 */ /* 0x000fc400078e00dd */
[----:B------:R-:W-:Y:S01]  /*4570*/  IMAD.MOV.U32 R155, RZ, RZ, R220 ;  /* 0x000000ffff9b7224 */ /* 0x000fe200078e00dc */
[----:B------:R-:W-:Y:S01]  /*4580*/  MOV R220, R23 ;  /* 0x0000001700dc7202 */ /* 0x000fe20000000f00 */
        /* <DEDUP_REMOVED lines=11> */
[----:B------:R-:W-:Y:S01]  /*4640*/  IMAD.MOV.U32 R235, RZ, RZ, R4 ;  /* 0x000000ffffeb7224 */ /* 0x000fe200078e0004 */
[----:B------:R-:W-:Y:S02]  /*4650*/  UIADD3 UR4, UR11, 0x2, URZ ;  /* 0x000000020b047890 */ /* 0x000fe4000fffe03f */
[----:B------:R-:W-:Y:S01]  /*4660*/  UIADD3 UR6, UR12, 0x2, URZ ;  /* 0x000000020c067890 */ /* 0x000fe2000fffe03f */
[----:B------:R-:W-:Y:S01]  /*4670*/  UMOV UR5, 0x80000020 ;  /* 0x8000002000057882 */ /* 0x000fe20000000000 */
[----:B------:R-:W-:Y:S01]  /*4680*/  UMOV UR7, 0x80000020 ;  /* 0x8000002000077882 */ /* 0x000fe20000000000 */
        /* <DEDUP_REMOVED lines=96> */
[----:B------:R-:W-:Y:S01]  /*4c90*/  BPT.TRAP 0x1 ;  /* 0x000000040000795c */ /* 0x000fe20000300000 */
.L_x_27:
[----:B------:R-:W-:Y:S01]  /*4ca0*/  ISETP.NE.AND P1, PT, R19, RZ, PT ;  /* 0x000000ff1300720c */ /* 0x000fe20003f25270 */
[----:B------:R-:W-:Y:S01]  /*4cb0*/  UISETP.GT.U32.AND UP0, UPT, UR40, 0x1, UPT ;  /* 0x000000012800788c */ /* 0x000fe2000bf04070 */
[----:B------:R-:W-:-:S11]  /*4cc0*/  MOV R4, UR10 ;  /* 0x0000000a00047c02 */ /* 0x000fd60008000f00 */
[----:B------:R-:W-:-:S04]  /*4cd0*/  @P1 IMAD R4, R4, 0x8, R0 ;  /* 0x0000000804041824 */ /* 0x000fc800078e0200 */
[----:B------:R-:W-:-:S05]  /*4ce0*/  @P1 VIADD R4, R4, 0x38 ;  /* 0x0000003804041836 */ /* 0x000fca0000000000 */
[----:B-----5:R-:W-:-:S04]  /*4cf0*/  @P1 PRMT R4, R155, 0x654, R4 ;  /* 0x000006549b041816 */ /* 0x020fc80000000004 */
[----:B------:R0:W-:Y:S01]  /*4d00*/  @P1 SYNCS.ARRIVE.TRANS64.RED.A1T0 RZ, [R4+URZ], RZ ;  /* 0x000000ff04ff19a7 */ /* 0x0001e2000810043f */
[----:B------:R-:W-:-:S13]  /*4d10*/  PLOP3.LUT P1, PT, PT, PT, UP0, 0x80, 0x0 ;  /* 0x000000000000781c */ /* 0x000fda0003f2f008 */
[----:B0-----:R-:W-:Y:S05]  /*4d20*/  @P1 BRA `(.L_x_28) ;  /* 0x0000000000041947 */ /* 0x001fea0003800000 */
[----:B------:R-:W-:Y:S01]  /*4d30*/  BPT.TRAP 0x1 ;  /* 0x000000040000795c */ /* 0x000fe20000300000 */
.L_x_28:
[----:B------:R-:W-:Y:S01]  /*4d40*/  UIADD3 UR9, UR9, 0x1, URZ ;  /* 0x0000000109097890 */ /* 0x000fe2000fffe03f */
[C---:B------:R-:W-:Y:S01]  /*4d50*/  ISETP.GT.AND P1, PT, R3.reuse, 0x1, PT ;  /* 0x000000010300780c */ /* 0x040fe20003f24270 */
[----:B------:R-:W-:Y:S01]  /*4d60*/  UIADD3 UR10, UR10, 0x1, URZ ;  /* 0x000000010a0a7890 */ /* 0x000fe2000fffe03f */
[----:B------:R-:W-:Y:S01]  /*4d70*/  VIADD R3, R3, 0xffffffff ;  /* 0xffffffff03037836 */ /* 0x000fe20000000000 */
[----:B------:R-:W-:Y:S02]  /*4d80*/  UISETP.NE.AND UP0, UPT, UR9, 0x7, UPT ;  /* 0x000000070900788c */ /* 0x000fe4000bf05270 */
[----:B------:R-:W-:Y:S02]  /*4d90*/  UISETP.NE.AND UP1, UPT, UR10, 0x7, UPT ;  /* 0x000000070a00788c */ /* 0x000fe4000bf25270 */
[----:B------:R-:W-:Y:S02]  /*4da0*/  USEL UR4, URZ, 0x1, UP0 ;  /* 0x000000013f047887 */ /* 0x000fe40008000000 */
[----:B------:R-:W-:-:S02]  /*4db0*/  USEL UR9, UR9, URZ, UP0 ;  /* 0x0000003f09097287 */ /* 0x000fc40008000000 */
[----:B------:R-:W-:Y:S02]  /*4dc0*/  USEL UR10, UR10, URZ, UP1 ;  /* 0x0000003f0a0a7287 */ /* 0x000fe40008800000 */
[----:B------:R-:W-:Y:S01]  /*4dd0*/  LOP3.LUT R2, R2, UR4, RZ, 0x3c, !PT ;  /* 0x0000000402027c12 */ /* 0x000fe2000f8e3cff */
[----:B------:R-:W-:Y:S09]  /*4de0*/  @P1 BRA `(.L_x_29) ;  /* 0xffffffdc008c1947 */ /* 0x000ff2000383ffff */
.L_x_22:
[----:B------:R-:W0:Y:S02]  /*4df0*/  LDC R2, c[0x0][0x28c] ;  /* 0x0000a300ff027b82 */ /* 0x000e240000000800 */
[----:B0-----:R-:W-:-:S13]  /*4e00*/  ISETP.GE.AND P1, PT, R2, 0x1, PT ;  /* 0x000000010200780c */ /* 0x001fda0003f26270 */
[----:B------:R-:W-:Y:S05]  /*4e10*/  @!P1 BRA `(.L_x_30) ;  /* 0x00000000005c9947 */ /* 0x000fea0003800000 */
[----:B------:R-:W-:Y:S05]  /*4e20*/  @!P0 BRA `(.L_x_31) ;  /* 0x0000000000048947 */ /* 0x000fea0003800000 */
[----:B------:R-:W-:Y:S01]  /*4e30*/  BPT.TRAP 0x1 ;  /* 0x000000040000795c */ /* 0x000fe20000300000 */
.L_x_31:
[----:B------:R-:W-:Y:S01]  /*4e40*/  ISETP.NE.AND P0, PT, R19, RZ, PT ;  /* 0x000000ff1300720c */ /* 0x000fe20003f05270 */
[----:B------:R-:W-:-:S12]  /*4e50*/  BSSY B0, `(.L_x_32) ;  /* 0x000000f000007945 */ /* 0x000fd80003800000 */
[----:B------:R-:W-:Y:S05]  /*4e60*/  @!P0 BRA `(.L_x_33) ;  /* 0x0000000000348947 */ /* 0x000fea0003800000 */
[----:B------:R-:W-:-:S04]  /*4e70*/  UISETP.LT.AND UP0, UPT, UR44, 0x1, UPT ;  /* 0x000000012c00788c */ /* 0x000fc8000bf01270 */
[----:B------:R-:W-:-:S04]  /*4e80*/  USEL UR6, UR44, 0x1, UP0 ;  /* 0x000000012c067887 */ /* 0x000fc80008000000 */
[----:B------:R-:W-:-:S04]  /*4e90*/  UIADD3 UR6, UR39, UR44, -UR6 ;  /* 0x0000002c27067290 */ /* 0x000fc8000fffe806 */
[----:B------:R-:W-:-:S04]  /*4ea0*/  UIMAD.WIDE.U32 UR4, UR6, 0x24924925, URZ ;  /* 0x24924925060478a5 */ /* 0x000fc8000f8e003f */
[----:B------:R-:W-:-:S04]  /*4eb0*/  UIADD3 UR4, UR6, -UR5, URZ ;  /* 0x8000000506047290 */ /* 0x000fc8000fffe03f */
[----:B------:R-:W-:-:S04]  /*4ec0*/  ULEA.HI UR4, UR4, UR5, URZ, 0x1f ;  /* 0x0000000504047291 */ /* 0x000fc8000f8ff83f */
[----:B------:R-:W-:-:S04]  /*4ed0*/  USHF.R.U32.HI UR4, URZ, 0x2, UR4 ;  /* 0x000000023f047899 */ /* 0x000fc80008011604 */
[----:B------:R-:W-:-:S06]  /*4ee0*/  UIMAD UR4, UR4, -0x7, UR6 ;  /* 0xfffffff9040478a4 */ /* 0x000fcc000f8e0206 */
[----:B------:R-:W-:-:S05]  /*4ef0*/  MOV R2, UR4 ;  /* 0x0000000400027c02 */ /* 0x000fca0008000f00 */
[----:B------:R-:W-:-:S04]  /*4f00*/  IMAD R0, R2, 0x8, R0 ;  /* 0x0000000802007824 */ /* 0x000fc800078e0200 */
[----:B------:R-:W-:-:S05]  /*4f10*/  VIADD R0, R0, 0x38 ;  /* 0x0000003800007836 */ /* 0x000fca0000000000 */
[----:B-----5:R-:W-:-:S04]  /*4f20*/  PRMT R0, R155, 0x654, R0 ;  /* 0x000006549b007816 */ /* 0x020fc80000000000 */
[----:B------:R0:W-:Y:S03]  /*4f30*/  SYNCS.ARRIVE.TRANS64.RED.A1T0 RZ, [R0+URZ], RZ ;  /* 0x000000ff00ff79a7 */ /* 0x0001e6000810043f */
.L_x_33:
[----:B------:R-:W-:Y:S05]  /*4f40*/  BSYNC B0 ;  /* 0x0000000000007941 */ /* 0x000fea0003800000 */
.L_x_32:
[----:B------:R-:W-:-:S06]  /*4f50*/  UISETP.GT.U32.AND UP0, UPT, UR40, 0x1, UPT ;  /* 0x000000012800788c */ /* 0x000fcc000bf04070 */
[----:B------:R-:W-:-:S13]  /*4f60*/  PLOP3.LUT P0, PT, PT, PT, UP0, 0x80, 0x0 ;  /* 0x000000000000781c */ /* 0x000fda0003f0f008 */
[----:B------:R-:W-:Y:S05]  /*4f70*/  @P0 BRA `(.L_x_30) ;  /* 0x0000000000040947 */ /* 0x000fea0003800000 */
[----:B------:R-:W-:Y:S01]  /*4f80*/  BPT.TRAP 0x1 ;  /* 0x000000040000795c */ /* 0x000fe20000300000 */
.L_x_30:
[----:B------:R-:W1:Y:S01]  /*4f90*/  S2R R6, SR_TID.X ;  /* 0x0000000000067919 */ /* 0x000e620000002100 */
[----:B------:R-:W-:Y:S01]  /*4fa0*/  IMAD.MOV.U32 R13, RZ, RZ, 0x6540 ;  /* 0x00006540ff0d7424 */ /* 0x000fe200078e00ff */
[----:B------:R-:W-:Y:S02]  /*4fb0*/  UIMAD.WIDE UR8, UR41, 0x100, URZ ;  /* 0x00000100290878a5 */ /* 0x000fe4000f8e023f */
[----:B------:R-:W-:Y:S01]  /*4fc0*/  USHF.R.S32.HI UR10, URZ, 0x1f, UR43 ;  /* 0x0000001f3f0a7899 */ /* 0x000fe2000801142b */
[----:B------:R-:W-:Y:S01]  /*4fd0*/  ULDC.64 UR6, c[0x0][0x5d0] ;  /* 0x0001740000067ab9 */ /* 0x000fe20000000a00 */
[----:B------:R-:W-:Y:S02]  /*4fe0*/  USHF.L.U32 UR41, UR41, 0x8, URZ ;  /* 0x0000000829297899 */ /* 0x000fe4000800063f */
[----:B------:R-:W-:Y:S02]  /*4ff0*/  UIMAD UR4, UR10, UR6, URZ ;  /* 0x000000060a0472a4 */ /* 0x000fe4000f8e023f */
[----:B------:R-:W-:-:S02]  /*5000*/  UIADD3 UR39, UR44, UR39, URZ ;  /* 0x000000272c277290 */ /* 0x000fc4000fffe03f */
[----:B------:R-:W-:Y:S02]  /*5010*/  UIMAD UR4, UR43, UR7, UR4 ;  /* 0x000000072b0472a4 */ /* 0x000fe4000f8e0204 */
[----:B------:R-:W-:Y:S01]  /*5020*/  UISETP.GT.U32.AND UP0, UPT, UR39, 0x6, UPT ;  /* 0x000000062700788c */ /* 0x000fe2000bf04070 */
[----:B------:R-:W-:Y:S01]  /*5030*/  ULDC UR7, c[0x0][0x284] ;  /* 0x0000a10000077ab9 */ /* 0x000fe20000000800 */
[----:B------:R-:W-:Y:S01]  /*5040*/  UISETP.GE.U32.AND UP1, UPT, UR44, 0x7, UPT ;  /* 0x000000072c00788c */ /* 0x000fe2000bf26070 */
[----:B------:R-:W-:Y:S01]  /*5050*/  MOV R154, UR7 ;  /* 0x00000007009a7c02 */ /* 0x000fe20008000f00 */
[----:B------:R-:W-:Y:S01]  /*5060*/  UISETP.LT.U32.AND UP0, UPT, UR44, 0x7, UP0 ;  /* 0x000000072c00788c */ /* 0x000fe20008701070 */
[--C-:B-1----:R-:W-:Y:S02]  /*5070*/  SHF.R.U32.HI R2, RZ, 0x7, R6.reuse ;  /* 0x00000007ff027819 */ /* 0x102fe40000011606 */
[----:B------:R-:W-:Y:S02]  /*5080*/  SHF.R.U32.HI R3, RZ, 0x2, R6 ;  /* 0x00000002ff037819 */ /* 0x000fe40000011606 */
[----:B------:R-:W-:-:S02]  /*5090*/  LOP3.LUT R2, R2, 0x1, RZ, 0xc0, !PT ;  /* 0x0000000102027812 */ /* 0x000fc400078ec0ff */
[C---:B------:R-:W-:Y:S02]  /*50a0*/  SHF.L.U32 R12, R6.reuse, 0x1, RZ ;  /* 0x00000001060c7819 */ /* 0x040fe400000006ff */
[----:B------:R-:W-:Y:S01]  /*50b0*/  LOP3.LUT R4, R6, 0x60, RZ, 0xc0, !PT ;  /* 0x0000006006047812 */ /* 0x000fe200078ec0ff */
[----:B------:R-:W-:Y:S01]  /*50c0*/  IMAD.SHL.U32 R160, R2, 0x40, RZ ;  /* 0x0000004002a07824 */ /* 0x000fe200078e00ff */
[----:B------:R-:W-:Y:S02]  /*50d0*/  LOP3.LUT R3, R3, 0x7, RZ, 0xc0, !PT ;  /* 0x0000000703037812 */ /* 0x000fe400078ec0ff */
[----:B------:R-:W-:Y:S02]  /*50e0*/  LOP3.LUT R12, R12, 0x6, RZ, 0xc0, !PT ;  /* 0x000000060c0c7812 */ /* 0x000fe400078ec0ff */
[----:B------:R-:W-:Y:S02]  /*50f0*/  SHF.R.U32.HI R4, RZ, 0x1, R4 ;  /* 0x00000001ff047819 */ /* 0x000fe40000011604 */
[----:B------:R-:W-:-:S02]  /*5100*/  LOP3.LUT R160, R160, 0x40, R3, 0xe2, !PT ;  /* 0x00000040a0a07812 */ /* 0x000fc400078ee203 */
[----:B------:R-:W-:Y:S01]  /*5110*/  PRMT R12, R12, R13, UR42 ;  /* 0x0000002a0c0c7e16 */ /* 0x000fe2000800000d */
[----:B------:R-:W-:Y:S01]  /*5120*/  USHF.L.U32 UR42, UR42, 0x8, URZ ;  /* 0x000000082a2a7899 */ /* 0x000fe2000800063f */
[----:B0-----:R-:W-:Y:S01]  /*5130*/  IADD3 R0, RZ, -R4, -R3 ;  /* 0x80000004ff007210 */ /* 0x001fe20007ffe803 */
[----:B------:R-:W-:Y:S01]  /*5140*/  IMAD.MOV.U32 R3, RZ, RZ, -0x2 ;  /* 0xfffffffeff037424 */ /* 0x000fe200078e00ff */
[----:B------:R-:W-:Y:S01]  /*5150*/  LOP3.LUT R160, R160, UR8, R4, 0xfe, !PT ;  /* 0x00000008a0a07c12 */ /* 0x000fe2000f8efe04 */
[----:B------:R-:W-:Y:S01]  /*5160*/  IMAD.U32 R4, RZ, RZ, UR6 ;  /* 0x00000006ff047e24 */ /* 0x000fe2000f8e00ff */
[----:B------:R-:W-:Y:S01]  /*5170*/  SHF.R.S32.HI R13, RZ, 0x1f, R12 ;  /* 0x0000001fff0d7819 */ /* 0x000fe2000001140c */
[----:B------:R-:W-:Y:S01]  /*5180*/  ULDC UR6, c[0x0][0x288] ;  /* 0x0000a20000067ab9 */ /* 0x000fe20000000800 */
[----:B------:R-:W-:Y:S01]  /*5190*/  IMAD R0, R2, -0x40, R0 ;  /* 0xffffffc002007824 */ /* 0x000fe200078e0200 */
[----:B------:R-:W-:Y:S01]  /*51a0*/  UISETP.GE.AND UP2, UPT, UR42, UR6, UPT ;  /* 0x000000062a00728c */ /* 0x000fe2000bf46270 */
[----:B------:R-:W-:-:S03]  /*51b0*/  IMAD.WIDE.U32 R4, R4, UR43, R12 ;  /* 0x0000002b04047c25 */ /* 0x000fc6000f8e000c */
[----:B------:R-:W-:Y:S02]  /*51c0*/  UISETP.GE.OR UP2, UPT, UR41, UR7, UP2 ;  /* 0x000000072900728c */ /* 0x000fe40009746670 */
[----:B------:R-:W-:Y:S01]  /*51d0*/  IADD3 R154, R154, -UR41, R0 ;  /* 0x800000299a9a7c10 */ /* 0x000fe2000fffe000 */
[----:B------:R-:W-:Y:S01]  /*51e0*/  VIADD R5, R5, UR4 ;  /* 0x0000000405057c36 */ /* 0x000fe20008000000 */
[----:B------:R-:W-:Y:S01]  /*51f0*/  UIMAD.WIDE.U32 UR4, UR39, 0x24924925, URZ ;  /* 0x24924925270478a5 */ /* 0x000fe2000f8e003f */
[----:B------:R-:W-:Y:S01]  /*5200*/  LOP3.LUT R0, R6, 0x3, RZ, 0xc0, !PT ;  /* 0x0000000306007812 */ /* 0x000fe200078ec0ff */
[----:B------:R-:W-:Y:S01]  /*5210*/  UMOV UR41, 0xffffffff ;  /* 0xffffffff00297882 */ /* 0x000fe20000000000 */
[----:B------:R-:W-:Y:S01]  /*5220*/  PLOP3.LUT P0, PT, PT, PT, UP2, 0x80, 0x0 ;  /* 0x000000000000781c */ /* 0x000fe20003f0f028 */
[----:B------:R-:W-:Y:S02]  /*5230*/  UIADD3 UR4, UR39, -UR5, URZ ;  /* 0x8000000527047290 */ /* 0x000fe4000fffe03f */
[----:B------:R-:W-:Y:S01]  /*5240*/  IMAD R0, R0, R3, UR6 ;  /* 0x0000000600007e24 */ /* 0x000fe2000f8e0203 */
[----:B------:R-:W-:-:S02]  /*5250*/  USEL UR6, URZ, 0x1, !UP0 ;  /* 0x000000013f067887 */ /* 0x000fc4000c000000 */
[----:B------:R-:W-:Y:S01]  /*5260*/  ULEA.HI UR4, UR4, UR5, URZ, 0x1f ;  /* 0x0000000504047291 */ /* 0x000fe2000f8ff83f */
[----:B------:R-:W-:Y:S01]  /*5270*/  VIADD R0, R0, -UR42 ;  /* 0x8000002a00007c36 */ /* 0x000fe20008000000 */
[----:B------:R-:W-:Y:S02]  /*5280*/  ULOP3.LUT UR38, UR38, UR6, URZ, 0x3c, !UPT ;  /* 0x0000000626267292 */ /* 0x000fe4000f8e3c3f */
[----:B------:R-:W-:-:S04]  /*5290*/  USHF.R.U32.HI UR4, URZ, 0x2, UR4 ;  /* 0x000000023f047899 */ /* 0x000fc80008011604 */
[----:B------:R-:W-:Y:S02]  /*52a0*/  @UP1 ULOP3.LUT UR38, UR38, 0x1, UR4, 0x78, !UPT ;  /* 0x0000000126261892 */ /* 0x000fe4000f8e7804 */
[----:B------:R-:W-:Y:S01]  /*52b0*/  UIMAD UR39, UR4, -0x7, UR39 ;  /* 0xfffffff9042778a4 */ /* 0x000fe2000f8e0227 */
[----:B------:R-:W-:Y:S11]  /*52c0*/  @P0 BRA `(.L_x_34) ;  /* 0x000000d000f80947 */ /* 0x000ff60003800000 */
[----:B------:R-:W0:Y:S01]  /*52d0*/  LDC.64 R2, c[0x0][0x5c8] ;  /* 0x00017200ff027b82 */ /* 0x000e220000000a00 */
[----:B------:R-:W-:Y:S01]  /*52e0*/  ULDC.64 UR4, c[0x0][0x5c0] ;  /* 0x0001700000047ab9 */ /* 0x000fe20000000a00 */
[----:B------:R-:W-:Y:S01]  /*52f0*/  BSSY B0, `(.L_x_34) ;  /* 0x0000d3b000007945 */ /* 0x000fe20003800000 */
[C---:B0-----:R-:W-:Y:S01]  /*5300*/  IMAD R6, R2.reuse, UR9, RZ ;  /* 0x0000000902067c24 */ /* 0x041fe2000f8e02ff */
[----:B------:R-:W-:Y:S01]  /*5310*/  SHF.L.U32 R8, R2, 0x3, RZ ;  /* 0x0000000302087819 */ /* 0x000fe200000006ff */
[----:B------:R-:W-:Y:S01]  /*5320*/  IMAD.WIDE.U32 R4, R160, R2, R4 ;  /* 0x00000002a0047225 */ /* 0x000fe200078e0004 */
[----:B------:R-:W-:-:S03]  /*5330*/  SHF.L.U64.HI R9, R2, 0x3, R3 ;  /* 0x0000000302097819 */ /* 0x000fc60000010203 */
[----:B------:R-:W-:Y:S01]  /*5340*/  IMAD R6, R160, R3, R6 ;  /* 0x00000003a0067224 */ /* 0x000fe200078e0206 */
[----:B------:R-:W-:-:S03]  /*5350*/  IADD3 R4, P0, R4, UR4, RZ ;  /* 0x0000000404047c10 */ /* 0x000fc6000ff1e0ff */
[----:B------:R-:W-:Y:S01]  /*5360*/  IMAD.IADD R6, R5, 0x1, R6 ;  /* 0x0000000105067824 */ /* 0x000fe200078e0206 */
[----:B------:R-:W-:-:S04]  /*5370*/  IADD3 R10, P1, R8, R4, RZ ;  /* 0x00000004080a7210 */ /* 0x000fc80007f3e0ff */
[----:B------:R-:W-:Y:S02]  /*5380*/  IADD3.X R5, R6, UR5, RZ, P0, !PT ;  /* 0x0000000506057c10 */ /* 0x000fe400087fe4ff */
[----:B------:R-:W-:-:S03]  /*5390*/  LEA R6, P0, R2, R4, 0x7 ;  /* 0x0000000402067211 */ /* 0x000fc600078038ff */
[----:B------:R-:W-:Y:S01]  /*53a0*/  IMAD.X R11, R9, 0x1, R5, P1 ;  /* 0x00000001090b7824 */ /* 0x000fe200008e0605 */
[----:B------:R-:W-:Y:S02]  /*53b0*/  LEA.HI.X R7, R2, R5, R3, 0x7, P0 ;  /* 0x0000000502077211 */ /* 0x000fe400000f3c03 */
[----:B-----5:R-:W-:Y:S02]  /*53c0*/  ISETP.NE.AND P0, PT, R18, RZ, PT ;  /* 0x000000ff1200720c */ /* 0x020fe40003f05270 */
[----:B------:R-:W-:-:S05]  /*53d0*/  IADD3 R8, P2, R8, R6, RZ ;  /* 0x0000000608087210 */ /* 0x000fca0007f5e0ff */
[----:B------:R-:W-:-:S06]  /*53e0*/  IMAD.X R9, R9, 0x1, R7, P2 ;  /* 0x0000000109097824 */ /* 0x000fcc00010e0607 */
[----:B------:R-:W-:Y:S05]  /*53f0*/  @!P0 BRA `(.L_x_35) ;  /* 0x0000009800988947 */ /* 0x000fea0003800000 */
[----:B------:R-:W0:Y:S01]  /*5400*/  LDC.64 R20, c[0x0][0x5b0] ;  /* 0x00016c00ff147b82 */ /* 0x000e220000000a00 */
[----:B------:R-:W-:Y:S01]  /*5410*/  ULDC.64 UR6, c[0x0][0x5b8] ;  /* 0x00016e0000067ab9 */ /* 0x000fe20000000a00 */
[----:B------:R-:W-:Y:S01]  /*5420*/  ISETP.GE.AND P1, PT, R154, 0x1, PT ;  /* 0x000000019a00780c */ /* 0x000fe20003f26270 */
[----:B------:R-:W-:Y:S02]  /*5430*/  UIMAD UR4, UR10, UR6, URZ ;  /* 0x000000060a0472a4 */ /* 0x000fe4000f8e023f */
[----:B------:R-:W-:Y:S01]  /*5440*/  IMAD.U32 R156, RZ, RZ, UR6 ;  /* 0x00000006ff9c7e24 */ /* 0x000fe2000f8e00ff */
[----:B------:R-:W-:Y:S01]  /*5450*/  BSSY B1, `(.L_x_36) ;  /* 0x000000e000017945 */ /* 0x000fe20003800000 */
[----:B------:R-:W-:Y:S01]  /*5460*/  ISETP.LT.OR P2, PT, R0, 0x1, !P1 ;  /* 0x000000010000780c */ /* 0x000fe20004f41670 */
[----:B------:R-:W-:Y:S01]  /*5470*/  UIMAD UR4, UR43, UR7, UR4 ;  /* 0x000000072b0472a4 */ /* 0x000fe2000f8e0204 */
[----:B------:R-:W1:Y:S01]  /*5480*/  LDC.64 R22, c[0x0][0x5a8] ;  /* 0x00016a00ff167b82 */ /* 0x000e620000000a00 */
[----:B------:R-:W-:-:S04]  /*5490*/  IMAD.WIDE.U32 R156, R156, UR43, R12 ;  /* 0x0000002b9c9c7c25 */ /* 0x000fc8000f8e000c */
[----:B------:R-:W-:Y:S01]  /*54a0*/  IMAD.MOV.U32 R152, RZ, RZ, R156 ;  /* 0x000000ffff987224 */ /* 0x000fe200078e009c */
[----:B------:R-:W-:Y:S01]  /*54b0*/  IADD3 R153, R157, UR4, RZ ;  /* 0x000000049d997c10 */ /* 0x000fe2000fffe0ff */
[----:B0-----:R-:W-:Y:S02]  /*54c0*/  IMAD R161, R20, UR9, RZ ;  /* 0x0000000914a17c24 */ /* 0x001fe4000f8e02ff */
[----:B------:R-:W-:-:S04]  /*54d0*/  IMAD.WIDE.U32 R2, R160, R20, R152 ;  /* 0x00000014a0027225 */ /* 0x000fc800078e0098 */
[----:B------:R-:W-:Y:S01]  /*54e0*/  IMAD R161, R160, R21, R161 ;  /* 0x00000015a0a17224 */ /* 0x000fe200078e02a1 */
[----:B-1----:R-:W-:-:S04]  /*54f0*/  IADD3 R14, P0, R2, R22, RZ ;  /* 0x00000016020e7210 */ /* 0x002fc80007f1e0ff */
[----:B------:R-:W-:Y:S01]  /*5500*/  IADD3.X R15, R23, R3, R161, P0, !PT ;  /* 0x00000003170f7210 */ /* 0x000fe200007fe4a1 */
[----:B------:R-:W-:Y:S08]  /*5510*/  @P2 BRA `(.L_x_37) ;  /* 0x0000000000042947 */ /* 0x000ff00003800000 */
[----:B------:R0:W5:Y:S02]  /*5520*/  LDG.E.U8 R16, desc[UR36][R14.64] ;  /* 0x000000240e107981 */ /* 0x000164000c1e1100 */
.L_x_37:
[----:B------:R-:W-:Y:S05]  /*5530*/  BSYNC B1 ;  /* 0x0000000000017941 */ /* 0x000fea0003800000 */
.L_x_36:
[----:B------:R-:W2:Y:S01]  /*5540*/  LDL.LU R3, [R1] ;  /* 0x0000000001037983 */ /* 0x000ea20000300800 */
[----:B-----5:R-:W-:Y:S01]  /*5550*/  LOP3.LUT R2, R16, 0xffff, RZ, 0xc0, !PT ;  /* 0x0000ffff10027812 */ /* 0x020fe200078ec0ff */
[----:B------:R-:W-:Y:S01]  /*5560*/  BSSY B1, `(.L_x_38) ;  /* 0x000000a000017945 */ /* 0x000fe20003800000 */
[----:B------:R-:W-:Y:S02]  /*5570*/  ISETP.LT.OR P0, PT, R0, 0x2, !P1 ;  /* 0x000000020000780c */ /* 0x000fe40004f01670 */
[----:B------:R-:W-:-:S05]  /*5580*/  PRMT R2, R2, 0x8880, RZ ;  /* 0x0000888002027816 */ /* 0x000fca00000000ff */
[----:B------:R-:W-:-:S04]  /*5590*/  IMAD R2, R2, R18, RZ ;  /* 0x0000001202027224 */ /* 0x000fc800078e02ff */
[----:B--2---:R-:W-:-:S05]  /*55a0*/  @!P2 IMAD R3, R3, R17, R2 ;  /* 0x000000110303a224 */ /* 0x004fca00078e0202 */
[----:B------:R1:W-:Y:S01]  /*55b0*/  @!P2 STG.E.U8 desc[UR36][R4.64], R3 ;  /* 0x000000030400a986 */ /* 0x0003e2000c101124 */
[----:B------:R-:W-:Y:S05]  /*55c0*/  @P0 BRA `(.L_x_39) ;  /* 0x00000000000c0947 */ /* 0x000fea0003800000 */
[----:B------:R-:W2:Y:S02]  /*55d0*/  LDG.E.U8 R16, desc[UR36][R14.64+0x1] ;  /* 0x000001240e107981 */ /* 0x000ea4000c1e1100 */
[----:B--2---:R-:W-:-:S05]  /*55e0*/  PRMT R2, R16, 0x8880, RZ ;  /* 0x0000888010027816 */ /* 0x004fca00000000ff */
[----:B------:R-:W-:-:S07]  /*55f0*/  IMAD R2, R2, R18, RZ ;  /* 0x0000001202027224 */ /* 0x000fce00078e02ff */
.L_x_39:
[----:B------:R-:W-:Y:S05]  /*5600*/  BSYNC B1 ;  /* 0x0000000000017941 */ /* 0x000fea0003800000 */
.L_x_38:
[----:B-1----:R-:W2:Y:S01]  /*5610*/  LDL.LU R3, [R1+0x4] ;  /* 0x0000040001037983 */ /* 0x002ea20000300800 */
[C---:B------:R-:W-:Y:S01]  /*5620*/  SHF.L.U64.HI R159, R20.reuse, 0x3, R21 ;  /* 0x00000003149f7819 */ /* 0x040fe20000010215 */
[----:B------:R-:W-:Y:S01]  /*5630*/  IMAD.SHL.U32 R158, R20, 0x8, RZ ;  /* 0x00000008149e7824 */ /* 0x000fe200078e00ff */
[----:B------:R-:W-:Y:S03]  /*5640*/  BSSY B1, `(.L_x_40) ;  /* 0x000000d000017945 */ /* 0x000fe60003800000 */
[----:B------:R-:W-:-:S04]  /*5650*/  IMAD.WIDE.U32 R12, R160, R20, R158 ;  /* 0x00000014a00c7225 */ /* 0x000fc800078e009e */
[----:B------:R-:W-:Y:S01]  /*5660*/  IMAD.IADD R161, R161, 0x1, R13 ;  /* 0x00000001a1a17824 */ /* 0x000fe200078e020d */
[----:B------:R-:W-:-:S04]  /*5670*/  IADD3 R12, P2, P3, R156, R22, R12 ;  /* 0x000000169c0c7210 */ /* 0x000fc80007b5e00c */
[----:B------:R-:W-:Y:S01]  /*5680*/  IADD3.X R13, R153, R23, R161, P2, P3 ;  /* 0x00000017990d7210 */ /* 0x000fe200017e64a1 */
[----:B--2---:R-:W-:-:S05]  /*5690*/  @!P0 IMAD R3, R3, R17, R2 ;  /* 0x0000001103038224 */ /* 0x004fca00078e0202 */
[----:B------:R1:W-:Y:S01]  /*56a0*/  @!P0 STG.E.U8 desc[UR36][R4.64+0x1], R3 ;  /* 0x0000010304008986 */ /* 0x0003e2000c101124 */
[----:B------:R-:W-:-:S04]  /*56b0*/  ISETP.GE.AND P0, PT, R154, 0x9, PT ;  /* 0x000000099a00780c */ /* 0x000fc80003f06270 */
[----:B------:R-:W-:-:S13]  /*56c0*/  ISETP.LT.OR P4, PT, R0, 0x1, !P0 ;  /* 0x000000010000780c */ /* 0x000fda0004781670 */
[----:B-1----:R-:W-:Y:S05]  /*56d0*/  @P4 BRA `(.L_x_41) ;  /* 0x00000000000c4947 */ /* 0x002fea0003800000 */
[----:B------:R-:W2:Y:S02]  /*56e0*/  LDG.E.U8 R16, desc[UR36][R12.64] ;  /* 0x000000240c107981 */ /* 0x000ea4000c1e1100 */
[----:B--2---:R-:W-:-:S05]  /*56f0*/  PRMT R2, R16, 0x8880, RZ ;  /* 0x0000888010027816 */ /* 0x004fca00000000ff */
[----:B------:R-:W-:-:S07]  /*5700*/  IMAD R2, R2, R18, RZ ;  /* 0x0000001202027224 */ /* 0x000fce00078e02ff */
.L_x_41:
[----:B------:R-:W-:Y:S05]  /*5710*/  BSYNC B1 ;  /* 0x0000000000017941 */ /* 0x000fea0003800000 */
.L_x_40:
[----:B------:R-:W2:Y:S01]  /*5720*/  LDL.LU R3, [R1+0x8] ;  /* 0x0000080001037983 */ /* 0x000ea20000300800 */
[----:B------:R-:W-:Y:S01]  /*5730*/  ISETP.LT.OR P2, PT, R0, 0x2, !P0 ;  /* 0x000000020000780c */ /* 0x000fe20004741670 */
[----:B------:R-:W-:Y:S01]  /*5740*/  BSSY B1, `(.L_x_42) ;  /* 0x0000007000017945 */ /* 0x000fe20003800000 */
[----:B--2---:R-:W-:-:S05]  /*5750*/  @!P4 IMAD R3, R3, R17, R2 ;  /* 0x000000110303c224 */ /* 0x004fca00078e0202 */
[----:B------:R1:W-:Y:S06]  /*5760*/  @!P4 STG.E.U8 desc[UR36][R10.64], R3 ;  /* 0x000000030a00c986 */ /* 0x0003ec000c101124 */
[----:B------:R-:W-:Y:S05]  /*5770*/  @P2 BRA `(.L_x_43) ;  /* 0x00000000000c2947 */ /* 0x000fea0003800000 */
[----:B------:R-:W2:Y:S02]  /*5780*/  LDG.E.U8 R16, desc[UR36][R12.64+0x1] ;  /* 0x000001240c107981 */ /* 0x000ea4000c1e1100 */
[----:B--2---:R-:W-:-:S05]  /*5790*/  PRMT R2, R16, 0x8880, RZ ;  /* 0x0000888010027816 */ /* 0x004fca00000000ff */
[----:B------:R-:W-:-:S07]  /*57a0*/  IMAD R2, R2, R18, RZ ;  /* 0x0000001202027224 */ /* 0x000fce00078e02ff */
.L_x_43:
[----:B------:R-:W-:Y:S05]  /*57b0*/  BSYNC B1 ;  /* 0x0000000000017941 */ /* 0x000fea0003800000 */
.L_x_42:
[----:B-1----:R-:W2:Y:S01]  /*57c0*/  LDL.LU R3, [R1+0xc] ;  /* 0x00000c0001037983 */ /* 0x002ea20000300800 */
[----:B------:R-:W-:Y:S01]  /*57d0*/  BSSY B1, `(.L_x_44) ;  /* 0x0000009000017945 */ /* 0x000fe20003800000 */
[----:B------:R-:W-:Y:S01]  /*57e0*/  ISETP.LT.OR P3, PT, R0, 0xa, !P1 ;  /* 0x0000000a0000780c */ /* 0x000fe20004f61670 */
[----:B--2---:R-:W-:-:S05]  /*57f0*/  @!P2 IMAD R3, R3, R17, R2 ;  /* 0x000000110303a224 */ /* 0x004fca00078e0202 */
[----:B------:R1:W-:Y:S01]  /*5800*/  @!P2 STG.E.U8 desc[UR36][R10.64+0x1], R3 ;  /* 0x000001030a00a986 */ /* 0x0003e2000c101124 */
[----:B------:R-:W-:-:S13]  /*5810*/  ISETP.LT.OR P2, PT, R0, 0x9, !P1 ;  /* 0x000000090000780c */ /* 0x000fda0004f41670 */
[----:B-1----:R-:W-:Y:S05]  /*5820*/  @P2 BRA `(.L_x_45) ;  /* 0x00000000000c2947 */ /* 0x002fea0003800000 */
[----:B------:R-:W2:Y:S02]  /*5830*/  LDG.E.U8 R16, desc[UR36][R14.64+0x8] ;  /* 0x000008240e107981 */ /* 0x000ea4000c1e1100 */
[----:B--2---:R-:W-:-:S05]  /*5840*/  PRMT R2, R16, 0x8880, RZ ;  /* 0x0000888010027816 */ /* 0x004fca00000000ff */
[----:B------:R-:W-:-:S07]  /*5850*/  IMAD R2, R2, R18, RZ ;  /* 0x0000001202027224 */ /* 0x000fce00078e02ff */
.L_x_45:
[----:B------:R-:W-:Y:S05]  /*5860*/  BSYNC B1 ;  /* 0x0000000000017941 */ /* 0x000fea0003800000 */
.L_x_44:
[----:B------:R-:W2:Y:S01]  /*5870*/  LDL.LU R3, [R1+0x10] ;  /* 0x0000100001037983 */ /* 0x000ea20000300800 */
[----:B------:R-:W-:Y:S01]  /*5880*/  BSSY B1, `(.L_x_46) ;  /* 0x0000007000017945 */ /* 0x000fe20003800000 */
[----:B--2---:R-:W-:-:S05]  /*5890*/  @!P2 IMAD R3, R3, R17, R2 ;  /* 0x000000110303a224 */ /* 0x004fca00078e0202 */
[----:B------:R1:W-:Y:S01]  /*58a0*/  @!P2 STG.E.U8 desc[UR36][R4.64+0x8], R3 ;  /* 0x000008030400a986 */ /* 0x0003e2000c101124 */
[----:B------:R-:W-:Y:S05]  /*58b0*/  @P3 BRA `(.L_x_47) ;  /* 0x00000000000c3947 */ /* 0x000fea0003800000 */
[----:B------:R-:W2:Y:S02]  /*58c0*/  LDG.E.U8 R16, desc[UR36][R14.64+0x9] ;  /* 0x000009240e107981 */ /* 0x000ea4000c1e1100 */
[----:B--2---:R-:W-:-:S05]  /*58d0*/  PRMT R2, R16, 0x8880, RZ ;  /* 0x0000888010027816 */ /* 0x004fca00000000ff */
[----:B------:R-:W-:-:S07]  /*58e0*/  IMAD R2, R2, R18, RZ ;  /* 0x0000001202027224 */ /* 0x000fce00078e02ff */
.L_x_47:
[----:B------:R-:W-:Y:S05]  /*58f0*/  BSYNC B1 ;  /* 0x0000000000017941 */ /* 0x000fea0003800000 */
.L_x_46:
[----:B-1----:R-:W2:Y:S01]  /*5900*/  LDL.LU R3, [R1+0x14] ;  /* 0x0000140001037983 */ /* 0x002ea20000300800 */
[C---:B------:R-:W-:Y:S01]  /*5910*/  ISETP.LT.OR P2, PT, R0.reuse, 0x9, !P0 ;  /* 0x000000090000780c */ /* 0x040fe20004741670 */
[----:B------:R-:W-:Y:S01]  /*5920*/  BSSY B1, `(.L_x_48) ;  /* 0x000000b000017945 */ /* 0x000fe20003800000 */
[C---:B------:R-:W-:Y:S02]  /*5930*/  ISETP.LT.OR P4, PT, R0.reuse, 0x11, !P1 ;  /* 0x000000110000780c */ /* 0x040fe40004f81670 */
[C---:B------:R-:W-:Y:S02]  /*5940*/  ISETP.LT.OR P5, PT, R0.reuse, 0x12, !P1 ;  /* 0x000000120000780c */ /* 0x040fe40004fa1670 */
[----:B------:R-:W-:Y:S01]  /*5950*/  ISETP.LT.OR P6, PT, R0, 0x11, !P0 ;  /* 0x000000110000780c */ /* 0x000fe200047c1670 */
[----:B--2---:R-:W-:-:S05]  /*5960*/  @!P3 IMAD R3, R3, R17, R2 ;  /* 0x000000110303b224 */ /* 0x004fca00078e0202 */
[----:B------:R1:W-:Y:S01]  /*5970*/  @!P3 STG.E.U8 desc[UR36][R4.64+0x9], R3 ;  /* 0x000009030400b986 */ /* 0x0003e2000c101124 */
[----:B------:R-:W-:Y:S01]  /*5980*/  ISETP.LT.OR P3, PT, R0, 0xa, !P0 ;  /* 0x0000000a0000780c */ /* 0x000fe20004761670 */
[----:B------:R-:W-:-:S12]  /*5990*/  @P2 BRA `(.L_x_49) ;  /* 0x00000000000c2947 */ /* 0x000fd80003800000 */
[----:B------:R-:W2:Y:S02]  /*59a0*/  LDG.E.U8 R16, desc[UR36][R12.64+0x8] ;  /* 0x000008240c107981 */ /* 0x000ea4000c1e1100 */
[----:B--2---:R-:W-:-:S05]  /*59b0*/  PRMT R2, R16, 0x8880, RZ ;  /* 0x0000888010027816 */ /* 0x004fca00000000ff */
[----:B------:R-:W-:-:S07]  /*59c0*/  IMAD R2, R2, R18, RZ ;  /* 0x0000001202027224 */ /* 0x000fce00078e02ff */
.L_x_49:
[----:B------:R-:W-:Y:S05]  /*59d0*/  BSYNC B1 ;  /* 0x0000000000017941 */ /* 0x000fea0003800000 */
.L_x_48:
[----:B-1----:R-:W2:Y:S01]  /*59e0*/  LDL.LU R3, [R1+0x18] ;  /* 0x0000180001037983 */ /* 0x002ea20000300800 */
[----:B------:R-:W-:Y:S01]  /*59f0*/  BSSY B1, `(.L_x_50) ;  /* 0x0000007000017945 */ /* 0x000fe20003800000 */
[----:B--2---:R-:W-:-:S05]  /*5a00*/  @!P2 IMAD R3, R3, R17, R2 ;  /* 0x000000110303a224 */ /* 0x004fca00078e0202 */
[----:B------:R1:W-:Y:S01]  /*5a10*/  @!P2 STG.E.U8 desc[UR36][R10.64+0x8], R3 ;  /* 0x000008030a00a986 */ /* 0x0003e2000c101124 */
[----:B------:R-:W-:Y:S05]  /*5a20*/  @P3 BRA `(.L_x_51) ;  /* 0x00000000000c3947 */ /* 0x000fea0003800000 */
[----:B------:R-:W2:Y:S02]  /*5a30*/  LDG.E.U8 R16, desc[UR36][R12.64+0x9] ;  /* 0x000009240c107981 */ /* 0x000ea4000c1e1100 */
[----:B--2---:R-:W-:-:S05]  /*5a40*/  PRMT R2, R16, 0x8880, RZ ;  /* 0x0000888010027816 */ /* 0x004fca00000000ff */
[----:B------:R-:W-:-:S07]  /*5a50*/  IMAD R2, R2, R18, RZ ;  /* 0x0000001202027224 */ /* 0x000fce00078e02ff */
.L_x_51:
[----:B------:R-:W-:Y:S05]  /*5a60*/  BSYNC B1 ;  /* 0x0000000000017941 */ /* 0x000fea0003800000 */
.L_x_50:
        /* <DEDUP_REMOVED lines=8> */
.L_x_53:
[----:B------:R-:W-:Y:S05]  /*5af0*/  BSYNC B1 ;  /* 0x0000000000017941 */ /* 0x000fea0003800000 */
.L_x_52:
        /* <DEDUP_REMOVED lines=8> */
.L_x_55:
[----:B------:R-:W-:Y:S05]  /*5b80*/  BSYNC B1 ;  /* 0x0000000000017941 */ /* 0x000fea0003800000 */
.L_x_54:
        /* <DEDUP_REMOVED lines=8> */
.L_x_57:
[----:B------:R-:W-:Y:S05]  /*5c10*/  BSYNC B1 ;  /* 0x0000000000017941 */ /* 0x000fea0003800000 */
.L_x_56:
        /* <DEDUP_REMOVED lines=13> */
.L_x_59:
[----:B------:R-:W-:Y:S05]  /*5cf0*/  BSYNC B1 ;  /* 0x0000000000017941 */ /* 0x000fea0003800000 */
.L_x_58:
        /* <DEDUP_REMOVED lines=8> */
.L_x_61:
[----:B------:R-:W-:Y:S05]  /*5d80*/  BSYNC B1 ;  /* 0x0000000000017941 */ /* 0x000fea0003800000 */
.L_x_60:
        /* <DEDUP_REMOVED lines=8> */
.L_x_63:
[----:B------:R-:W-:Y:S05]  /*5e10*/  BSYNC B1 ;  /* 0x0000000000017941 */ /* 0x000fea0003800000 */
.L_x_62:
        /* <DEDUP_REMOVED lines=8> */
.L_x_65:
[----:B------:R-:W-:Y:S05]  /*5ea0*/  BSYNC B1 ;  /* 0x0000000000017941 */ /* 0x000fea0003800000 */
.L_x_64:
        /* <DEDUP_REMOVED lines=8> */
.L_x_67:
[----:B------:R-:W-:Y:S05]  /*5f30*/  BSYNC B1 ;  /* 0x0000000000017941 */ /* 0x000fea0003800000 */
.L_x_66:
        /* <DEDUP_REMOVED lines=13> */
.L_x_69:
[----:B------:R-:W-:Y:S05]  /*6010*/  BSYNC B1 ;  /* 0x0000000000017941 */ /* 0x000fea0003800000 */
.L_x_68:
        /* <DEDUP_REMOVED lines=8> */
.L_x_71:
[----:B------:R-:W-:Y:S05]  /*60a0*/  BSYNC B1 ;  /* 0x0000000000017941 */ /* 0x000fea0003800000 */
.L_x_70:
        /* <DEDUP_REMOVED lines=8> */
.L_x_73:
[----:B------:R-:W-:Y:S05]  /*6130*/  BSYNC B1 ;  /* 0x0000000000017941 */ /* 0x000fea0003800000 */
.L_x_72:
        /* <DEDUP_REMOVED lines=8> */
.L_x_75:
[----:B------:R-:W-:Y:S05]  /*61c0*/  BSYNC B1 ;  /* 0x0000000000017941 */ /* 0x000fea0003800000 */
.L_x_74:
        /* <DEDUP_REMOVED lines=8> */
.L_x_77:
[----:B------:R-:W-:Y:S05]  /*6250*/  BSYNC B1 ;  /* 0x0000000000017941 */ /* 0x000fea0003800000 */
.L_x_76:
        /* <DEDUP_REMOVED lines=13> */
.L_x_79:
[----:B------:R-:W-:Y:S05]  /*6330*/  BSYNC B1 ;  /* 0x0000000000017941 */ /* 0x000fea0003800000 */
.L_x_78:
        /* <DEDUP_REMOVED lines=8> */
.L_x_81:
[----:B------:R-:W-:Y:S05]  /*63c0*/  BSYNC B1 ;  /* 0x0000000000017941 */ /* 0x000fea0003800000 */
.L_x_80:
        /* <DEDUP_REMOVED lines=8> */
.L_x_83:
[----:B------:R-:W-:Y:S05]  /*6450*/  BSYNC B1 ;  /* 0x0000000000017941 */ /* 0x000fea0003800000 */
.L_x_82:
        /* <DEDUP_REMOVED lines=8> */
.L_x_85:
[----:B------:R-:W-:Y:S05]  /*64e0*/  BSYNC B1 ;  /* 0x0000000000017941 */ /* 0x000fea0003800000 */
.L_x_84:
        /* <DEDUP_REMOVED lines=8> */
.L_x_87:
[----:B------:R-:W-:Y:S05]  /*6570*/  BSYNC B1 ;  /* 0x0000000000017941 */ /* 0x000fea0003800000 */
.L_x_86:
        /* <DEDUP_REMOVED lines=13> */
.L_x_89:
[----:B------:R-:W-:Y:S05]  /*6650*/  BSYNC B1 ;  /* 0x0000000000017941 */ /* 0x000fea0003800000 */
.L_x_88:
        /* <DEDUP_REMOVED lines=8> */
.L_x_91:
[----:B------:R-:W-:Y:S05]  /*66e0*/  BSYNC B1 ;  /* 0x0000000000017941 */ /* 0x000fea0003800000 */
.L_x_90:
        /* <DEDUP_REMOVED lines=8> */
.L_x_93:
[----:B------:R-:W-:Y:S05]  /*6770*/  BSYNC B1 ;  /* 0x0000000000017941 */ /* 0x000fea0003800000 */
.L_x_92:
        /* <DEDUP_REMOVED lines=8> */
.L_x_95:
[----:B------:R-:W-:Y:S05]  /*6800*/  BSYNC B1 ;  /* 0x0000000000017941 */ /* 0x000fea0003800000 */
.L_x_94:
        /* <DEDUP_REMOVED lines=8> */
.L_x_97:
[----:B------:R-:W-:Y:S05]  /*6890*/  BSYNC B1 ;  /* 0x0000000000017941 */ /* 0x000fea0003800000 */
.L_x_96:
        /* <DEDUP_REMOVED lines=13> */
.L_x_99:
[----:B------:R-:W-:Y:S05]  /*6970*/  BSYNC B1 ;  /* 0x0000000000017941 */ /* 0x000fea0003800000 */
.L_x_98:
        /* <DEDUP_REMOVED lines=8> */
.L_x_101:
[----:B------:R-:W-:Y:S05]  /*6a00*/  BSYNC B1 ;  /* 0x0000000000017941 */ /* 0x000fea0003800000 */
.L_x_100:
        /* <DEDUP_REMOVED lines=8> */
.L_x_103:
[----:B------:R-:W-:Y:S05]  /*6a90*/  BSYNC B1 ;  /* 0x0000000000017941 */ /* 0x000fea0003800000 */
.L_x_102:
        /* <DEDUP_REMOVED lines=8> */
.L_x_105:
[----:B------:R-:W-:Y:S05]  /*6b20*/  BSYNC B1 ;  /* 0x0000000000017941 */ /* 0x000fea0003800000 */
.L_x_104:
        /* <DEDUP_REMOVED lines=8> */
.L_x_107:
[----:B------:R-:W-:Y:S05]  /*6bb0*/  BSYNC B1 ;  /* 0x0000000000017941 */ /* 0x000fea0003800000 */
.L_x_106:
        /* <DEDUP_REMOVED lines=13> */
.L_x_109:
[----:B------:R-:W-:Y:S05]  /*6c90*/  BSYNC B1 ;  /* 0x0000000000017941 */ /* 0x000fea0003800000 */
.L_x_108:
        /* <DEDUP_REMOVED lines=8> */
.L_x_111:
[----:B------:R-:W-:Y:S05]  /*6d20*/  BSYNC B1 ;  /* 0x0000000000017941 */ /* 0x000fea0003800000 */
.L_x_110:
        /* <DEDUP_REMOVED lines=8> */
.L_x_113:
[----:B------:R-:W-:Y:S05]  /*6db0*/  BSYNC B1 ;  /* 0x0000000000017941 */ /* 0x000fea0003800000 */
.L_x_112:
        /* <DEDUP_REMOVED lines=8> */
.L_x_115:
[----:B------:R-:W-:Y:S05]  /*6e40*/  BSYNC B1 ;  /* 0x0000000000017941 */ /* 0x000fea0003800000 */
.L_x_114:
        /* <DEDUP_REMOVED lines=8> */
.L_x_117:
[----:B------:R-:W-:Y:S05]  /*6ed0*/  BSYNC B1 ;  /* 0x0000000000017941 */ /* 0x000fea0003800000 */
.L_x_116:
        /* <DEDUP_REMOVED lines=13> */
.L_x_119:
[----:B------:R-:W-:Y:S05]  /*6fb0*/  BSYNC B1 ;  /* 0x0000000000017941 */ /* 0x000fea0003800000 */
.L_x_118:
        /* <DEDUP_REMOVED lines=8> */
.L_x_121:
[----:B------:R-:W-:Y:S05]  /*7040*/  BSYNC B1 ;  /* 0x0000000000017941 */ /* 0x000fea0003800000 */
.L_x_120:
        /* <DEDUP_REMOVED lines=8> */
.L_x_123:
[----:B------:R-:W-:Y:S05]  /*70d0*/  BSYNC B1 ;  /* 0x0000000000017941 */ /* 0x000fea0003800000 */
.L_x_122:
        /* <DEDUP_REMOVED lines=8> */
.L_x_125:
[----:B------:R-:W-:Y:S05]  /*7160*/  BSYNC B1 ;  /* 0x0000000000017941 */ /* 0x000fea0003800000 */
.L_x_124:
        /* <DEDUP_REMOVED lines=8> */
.L_x_127:
[----:B------:R-:W-:Y:S05]  /*71f0*/  BSYNC B1 ;  /* 0x0000000000017941 */ /* 0x000fea0003800000 */
.L_x_126:
        /* <DEDUP_REMOVED lines=13> */
.L_x_129:
[----:B------:R-:W-:Y:S05]  /*72d0*/  BSYNC B1 ;  /* 0x0000000000017941 */ /* 0x000fea0003800000 */
.L_x_128:
        /* <DEDUP_REMOVED lines=8> */
.L_x_131:
[----:B------:R-:W-:Y:S05]  /*7360*/  BSYNC B1 ;  /* 0x0000000000017941 */ /* 0x000fea0003800000 */
.L_x_130:
        /* <DEDUP_REMOVED lines=8> */
.L_x_133:
[----:B------:R-:W-:Y:S05]  /*73f0*/  BSYNC B1 ;  /* 0x0000000000017941 */ /* 0x000fea0003800000 */
.L_x_132:
        /* <DEDUP_REMOVED lines=8> */
.L_x_135:
[----:B------:R-:W-:Y:S05]  /*7480*/  BSYNC B1 ;  /* 0x0000000000017941 */ /* 0x000fea0003800000 */
.L_x_134:
        /* <DEDUP_REMOVED lines=8> */
.L_x_137:
[----:B------:R-:W-:Y:S05]  /*7510*/  BSYNC B1 ;  /* 0x0000000000017941 */ /* 0x000fea0003800000 */
.L_x_136:
        /* <DEDUP_REMOVED lines=13> */
.L_x_139:
[----:B------:R-:W-:Y:S05]  /*75f0*/  BSYNC B1 ;  /* 0x0000000000017941 */ /* 0x000fea0003800000 */
.L_x_138:
        /* <DEDUP_REMOVED lines=8> */
.L_x_141:
[----:B------:R-:W-:Y:S05]  /*7680*/  BSYNC B1 ;  /* 0x0000000000017941 */ /* 0x000fea0003800000 */
.L_x_140:
[----:B-1----:R-:W2:Y:S01]  /*7690*/  LDL.LU R3, [R1+0xd0] ;  /* 0x0000d00001037983 */ /* 0x002ea20000300800 */
[----:B------:R-:W-:Y:S01]  /*76a0*/  BSSY B1, `(.L_x_142) ;  /* 0x0000007000017945 */ /* 0x000fe20003800000 */
[----:B--2---:R-:W-:-:S05]  /*76b0*/  @!P3 IMAD R3, R3, R17, R2 ;  /* 0x000000110303b224 */ /* 0x004fca00078e0202 */
[----:B------:R1:W-:Y:S01]  /*76c0*/  @!P3 STG.E.U8 desc[UR36][R4.64+0x68], R3 ;  /* 0x000068030400b986 */ /* 0x0003e2000c101124 */
[----:B------:R-:W-:Y:S05]  /*76d0*/  @P5 BRA `(.L_x_143) ;  /* 0x00000000000c5947 */ /* 0x000fea0003800000 */
[----:B------:R-:W1:Y:S02]  /*76e0*/  LDG.E.U8 R16, desc[UR36][R14.64+0x69] ;  /* 0x000069240e107981 */ /* 0x000e64000c1e1100 */
[----:B-1----:R-:W-:-:S05]  /*76f0*/  PRMT R3, R16, 0x8880, RZ ;  /* 0x0000888010037816 */ /* 0x002fca00000000ff */
[----:B------:R-:W-:-:S07]  /*7700*/  IMAD R2, R3, R18, RZ ;  /* 0x0000001203027224 */ /* 0x000fce00078e02ff */
.L_x_143:
[----:B------:R-:W-:Y:S05]  /*7710*/  BSYNC B1 ;  /* 0x0000000000017941 */ /* 0x000fea0003800000 */
.L_x_142:
        /* <DEDUP_REMOVED lines=8> */
.L_x_145:
[----:B------:R-:W-:Y:S05]  /*77a0*/  BSYNC B1 ;  /* 0x0000000000017941 */ /* 0x000fea0003800000 */
.L_x_144:
        /* <DEDUP_REMOVED lines=8> */
.L_x_147:
[----:B------:R-:W-:Y:S05]  /*7830*/  BSYNC B1 ;  /* 0x0000000000017941 */ /* 0x000fea0003800000 */
.L_x_146:
        /* <DEDUP_REMOVED lines=10> */
[----:B------:R-:W1:Y:S02]  /*78e0*/  LDG.E.U8 R16, desc[UR36][R14.64+0x70] ;  /* 0x000070240e107981 */ /* 0x000e64000c1e1100 */
[----:B-1----:R-:W-:-:S05]  /*78f0*/  PRMT R3, R16, 0x8880, RZ ;  /* 0x0000888010037816 */ /* 0x002fca00000000ff */
[----:B------:R-:W-:-:S07]  /*7900*/  IMAD R2, R3, R18, RZ ;  /* 0x0000001203027224 */ /* 0x000fce00078e02ff */
.L_x_149:
[----:B------:R-:W-:Y:S05]  /*7910*/  BSYNC B1 ;  /* 0x0000000000017941 */ /* 0x000fea0003800000 */
.L_x_148:
        /* <DEDUP_REMOVED lines=8> */
.L_x_151:
[----:B------:R-:W-:Y:S05]  /*79a0*/  BSYNC B1 ;  /* 0x0000000000017941 */ /* 0x000fea0003800000 */
.L_x_150:
        /* <DEDUP_REMOVED lines=8> */
.L_x_153:
[----:B------:R-:W-:Y:S05]  /*7a30*/  BSYNC B1 ;  /* 0x0000000000017941 */ /* 0x000fea0003800000 */
.L_x_152:
        /* <DEDUP_REMOVED lines=8> */
.L_x_155:
[----:B------:R-:W-:Y:S05]  /*7ac0*/  BSYNC B1 ;  /* 0x0000000000017941 */ /* 0x000fea0003800000 */
.L_x_154:
        /* <DEDUP_REMOVED lines=8> */
.L_x_157:
[----:B------:R-:W-:Y:S05]  /*7b50*/  BSYNC B1 ;  /* 0x0000000000017941 */ /* 0x000fea0003800000 */
.L_x_156:
        /* <DEDUP_REMOVED lines=13> */
.L_x_159:
[----:B------:R-:W-:Y:S05]  /*7c30*/  BSYNC B1 ;  /* 0x0000000000017941 */ /* 0x000fea0003800000 */
.L_x_158:
        /* <DEDUP_REMOVED lines=8> */
.L_x_161:
[----:B------:R-:W-:Y:S05]  /*7cc0*/  BSYNC B1 ;  /* 0x0000000000017941 */ /* 0x000fea0003800000 */
.L_x_160:
        /* <DEDUP_REMOVED lines=8> */
.L_x_163:
[----:B------:R-:W-:Y:S05]  /*7d50*/  BSYNC B1 ;  /* 0x0000000000017941 */ /* 0x000fea0003800000 */
.L_x_162:
        /* <DEDUP_REMOVED lines=8> */
.L_x_165:
[----:B------:R-:W-:Y:S05]  /*7de0*/  BSYNC B1 ;  /* 0x0000000000017941 */ /* 0x000fea0003800000 */
.L_x_164:
        /* <DEDUP_REMOVED lines=8> */
.L_x_167:
[----:B------:R-:W-:Y:S05]  /*7e70*/  BSYNC B1 ;  /* 0x0000000000017941 */ /* 0x000fea0003800000 */
.L_x_166:
        /* <DEDUP_REMOVED lines=13> */
.L_x_169:
[----:B------:R-:W-:Y:S05]  /*7f50*/  BSYNC B1 ;  /* 0x0000000000017941 */ /* 0x000fea0003800000 */
.L_x_168:
        /* <DEDUP_REMOVED lines=8> */
.L_x_171:
[----:B------:R-:W-:Y:S05]  /*7fe0*/  BSYNC B1 ;  /* 0x0000000000017941 */ /* 0x000fea0003800000 */
.L_x_170:
        /* <DEDUP_REMOVED lines=8> */
.L_x_173:
[----:B------:R-:W-:Y:S05]  /*8070*/  BSYNC B1 ;  /* 0x0000000000017941 */ /* 0x000fea0003800000 */
.L_x_172:
        /* <DEDUP_REMOVED lines=8> */
.L_x_175:
[----:B------:R-:W-:Y:S05]  /*8100*/  BSYNC B1 ;  /* 0x0000000000017941 */ /* 0x000fea0003800000 */
.L_x_174:
        /* <DEDUP_REMOVED lines=8> */
.L_x_177:
[----:B------:R-:W-:Y:S05]  /*8190*/  BSYNC B1 ;  /* 0x0000000000017941 */ /* 0x000fea0003800000 */
.L_x_176:
        /* <DEDUP_REMOVED lines=13> */
.L_x_179:
[----:B------:R-:W-:Y:S05]  /*8270*/  BSYNC B1 ;  /* 0x0000000000017941 */ /* 0x000fea0003800000 */
.L_x_178:
        /* <DEDUP_REMOVED lines=8> */
.L_x_181:
[----:B------:R-:W-:Y:S05]  /*8300*/  BSYNC B1 ;  /* 0x0000000000017941 */ /* 0x000fea0003800000 */
.L_x_180:
        /* <DEDUP_REMOVED lines=8> */
.L_x_183:
[----:B------:R-:W-:Y:S05]  /*8390*/  BSYNC B1 ;  /* 0x0000000000017941 */ /* 0x000fea0003800000 */
.L_x_182:
        /* <DEDUP_REMOVED lines=8> */
.L_x_185:
[----:B------:R-:W-:Y:S05]  /*8420*/  BSYNC B1 ;  /* 0x0000000000017941 */ /* 0x000fea0003800000 */
.L_x_184:
        /* <DEDUP_REMOVED lines=8> */
.L_x_187:
[----:B------:R-:W-:Y:S05]  /*84b0*/  BSYNC B1 ;  /* 0x0000000000017941 */ /* 0x000fea0003800000 */
.L_x_186:
        /* <DEDUP_REMOVED lines=13> */
.L_x_189:
[----:B------:R-:W-:Y:S05]  /*8590*/  BSYNC B1 ;  /* 0x0000000000017941 */ /* 0x000fea0003800000 */
.L_x_188:
        /* <DEDUP_REMOVED lines=8> */
.L_x_191:
[----:B------:R-:W-:Y:S05]  /*8620*/  BSYNC B1 ;  /* 0x0000000000017941 */ /* 0x000fea0003800000 */
.L_x_190:
        /* <DEDUP_REMOVED lines=8> */
.L_x_193:
[----:B------:R-:W-:Y:S05]  /*86b0*/  BSYNC B1 ;  /* 0x0000000000017941 */ /* 0x000fea0003800000 */
.L_x_192:
        /* <DEDUP_REMOVED lines=8> */
.L_x_195:
[----:B------:R-:W-:Y:S05]  /*8740*/  BSYNC B1 ;  /* 0x0000000000017941 */ /* 0x000fea0003800000 */
.L_x_194:
        /* <DEDUP_REMOVED lines=8> */
.L_x_197:
[----:B------:R-:W-:Y:S05]  /*87d0*/  BSYNC B1 ;  /* 0x0000000000017941 */ /* 0x000fea0003800000 */
.L_x_196:
        /* <DEDUP_REMOVED lines=13> */
.L_x_199:
[----:B------:R-:W-:Y:S05]  /*88b0*/  BSYNC B1 ;  /* 0x0000000000017941 */ /* 0x000fea0003800000 */
.L_x_198:
        /* <DEDUP_REMOVED lines=8> */
.L_x_201:
[----:B------:R-:W-:Y:S05]  /*8940*/  BSYNC B1 ;  /* 0x0000000000017941 */ /* 0x000fea0003800000 */
.L_x_200:
        /* <DEDUP_REMOVED lines=8> */
.L_x_203:
[----:B------:R-:W-:Y:S05]  /*89d0*/  BSYNC B1 ;  /* 0x0000000000017941 */ /* 0x000fea0003800000 */
.L_x_202:
        /* <DEDUP_REMOVED lines=8> */
.L_x_205:
[----:B------:R-:W-:Y:S05]  /*8a60*/  BSYNC B1 ;  /* 0x0000000000017941 */ /* 0x000fea0003800000 */
.L_x_204:
        /* <DEDUP_REMOVED lines=8> */
.L_x_207:
[----:B------:R-:W-:Y:S05]  /*8af0*/  BSYNC B1 ;  /* 0x0000000000017941 */ /* 0x000fea0003800000 */
.L_x_206:
        /* <DEDUP_REMOVED lines=13> */
.L_x_209:
[----:B------:R-:W-:Y:S05]  /*8bd0*/  BSYNC B1 ;  /* 0x0000000000017941 */ /* 0x000fea0003800000 */
.L_x_208:
        /* <DEDUP_REMOVED lines=8> */
.L_x_211:
[----:B------:R-:W-:Y:S05]  /*8c60*/  BSYNC B1 ;  /* 0x0000000000017941 */ /* 0x000fea0003800000 */
.L_x_210:
        /* <DEDUP_REMOVED lines=8> */
.L_x_213:
[----:B------:R-:W-:Y:S05]  /*8cf0*/  BSYNC B1 ;  /* 0x0000000000017941 */ /* 0x000fea0003800000 */
.L_x_212:
        /* <DEDUP_REMOVED lines=8> */
.L_x_215:
[----:B------:R-:W-:Y:S05]  /*8d80*/  BSYNC B1 ;  /* 0x0000000000017941 */ /* 0x000fea0003800000 */
.L_x_214:
        /* <DEDUP_REMOVED lines=8> */
.L_x_217:
[----:B------:R-:W-:Y:S05]  /*8e10*/  BSYNC B1 ;  /* 0x0000000000017941 */ /* 0x000fea0003800000 */
.L_x_216:
        /* <DEDUP_REMOVED lines=13> */
.L_x_219:
[----:B------:R-:W-:Y:S05]  /*8ef0*/  BSYNC B1 ;  /* 0x0000000000017941 */ /* 0x000fea0003800000 */
.L_x_218:
        /* <DEDUP_REMOVED lines=8> */
.L_x_221:
[----:B------:R-:W-:Y:S05]  /*8f80*/  BSYNC B1 ;  /* 0x0000000000017941 */ /* 0x000fea0003800000 */
.L_x_220:
        /* <DEDUP_REMOVED lines=8> */
.L_x_223:
[----:B------:R-:W-:Y:S05]  /*9010*/  BSYNC B1 ;  /* 0x0000000000017941 */ /* 0x000fea0003800000 */
.L_x_222:
        /* <DEDUP_REMOVED lines=8> */
.L_x_225:
[----:B------:R-:W-:Y:S05]  /*90a0*/  BSYNC B1 ;  /* 0x0000000000017941 */ /* 0x000fea0003800000 */
.L_x_224:
        /* <DEDUP_REMOVED lines=8> */
.L_x_227:
[----:B------:R-:W-:Y:S05]  /*9130*/  BSYNC B1 ;  /* 0x0000000000017941 */ /* 0x000fea0003800000 */
.L_x_226:
        /* <DEDUP_REMOVED lines=13> */
.L_x_229:
[----:B------:R-:W-:Y:S05]  /*9210*/  BSYNC B1 ;  /* 0x0000000000017941 */ /* 0x000fea0003800000 */
.L_x_228:
        /* <DEDUP_REMOVED lines=8> */
.L_x_231:
[----:B------:R-:W-:Y:S05]  /*92a0*/  BSYNC B1 ;  /* 0x0000000000017941 */ /* 0x000fea0003800000 */
.L_x_230:
        /* <DEDUP_REMOVED lines=8> */
.L_x_233:
[----:B------:R-:W-:Y:S05]  /*9330*/  BSYNC B1 ;  /* 0x0000000000017941 */ /* 0x000fea0003800000 */
.L_x_232:
        /* <DEDUP_REMOVED lines=8> */
.L_x_235:
[----:B------:R-:W-:Y:S05]  /*93c0*/  BSYNC B1 ;  /* 0x0000000000017941 */ /* 0x000fea0003800000 */
.L_x_234:
        /* <DEDUP_REMOVED lines=8> */
.L_x_237:
[----:B------:R-:W-:Y:S05]  /*9450*/  BSYNC B1 ;  /* 0x0000000000017941 */ /* 0x000fea0003800000 */
.L_x_236:
        /* <DEDUP_REMOVED lines=13> */
.L_x_239:
[----:B------:R-:W-:Y:S05]  /*9530*/  BSYNC B1 ;  /* 0x0000000000017941 */ /* 0x000fea0003800000 */
.L_x_238:
        /* <DEDUP_REMOVED lines=8> */
.L_x_241:
[----:B------:R-:W-:Y:S05]  /*95c0*/  BSYNC B1 ;  /* 0x0000000000017941 */ /* 0x000fea0003800000 */
.L_x_240:
        /* <DEDUP_REMOVED lines=8> */
.L_x_243:
[----:B------:R-:W-:Y:S05]  /*9650*/  BSYNC B1 ;  /* 0x0000000000017941 */ /* 0x000fea0003800000 */
.L_x_242:
        /* <DEDUP_REMOVED lines=8> */
.L_x_245:
[----:B------:R-:W-:Y:S05]  /*96e0*/  BSYNC B1 ;  /* 0x0000000000017941 */ /* 0x000fea0003800000 */
.L_x_244:
        /* <DEDUP_REMOVED lines=8> */
.L_x_247:
[----:B------:R-:W-:Y:S05]  /*9770*/  BSYNC B1 ;  /* 0x0000000000017941 */ /* 0x000fea0003800000 */
.L_x_246:
        /* <DEDUP_REMOVED lines=13> */
.L_x_249:
[----:B------:R-:W-:Y:S05]  /*9850*/  BSYNC B1 ;  /* 0x0000000000017941 */ /* 0x000fea0003800000 */
.L_x_248:
        /* <DEDUP_REMOVED lines=8> */
.L_x_251:
[----:B------:R-:W-:Y:S05]  /*98e0*/  BSYNC B1 ;  /* 0x0000000000017941 */ /* 0x000fea0003800000 */
.L_x_250:
        /* <DEDUP_REMOVED lines=8> */
.L_x_253:
[----:B------:R-:W-:Y:S05]  /*9970*/  BSYNC B1 ;  /* 0x0000000000017941 */ /* 0x000fea0003800000 */
.L_x_252:
        /* <DEDUP_REMOVED lines=8> */
.L_x_255:
[----:B------:R-:W-:Y:S05]  /*9a00*/  BSYNC B1 ;  /* 0x0000000000017941 */ /* 0x000fea0003800000 */
.L_x_254:
        /* <DEDUP_REMOVED lines=8> */
.L_x_257:
[----:B------:R-:W-:Y:S05]  /*9a90*/  BSYNC B1 ;  /* 0x0000000000017941 */ /* 0x000fea0003800000 */
.L_x_256:
        /* <DEDUP_REMOVED lines=13> */
.L_x_259:
[----:B------:R-:W-:Y:S05]  /*9b70*/  BSYNC B1 ;  /* 0x0000000000017941 */ /* 0x000fea0003800000 */
.L_x_258:
        /* <DEDUP_REMOVED lines=8> */
.L_x_261:
[----:B------:R-:W-:Y:S05]  /*9c00*/  BSYNC B1 ;  /* 0x0000000000017941 */ /* 0x000fea0003800000 */
.L_x_260:
        /* <DEDUP_REMOVED lines=8> */
.L_x_263:
[----:B------:R-:W-:Y:S05]  /*9c90*/  BSYNC B1 ;  /* 0x0000000000017941 */ /* 0x000fea0003800000 */
.L_x_262:
        /* <DEDUP_REMOVED lines=8> */
.L_x_265:
[----:B------:R-:W-:Y:S05]  /*9d20*/  BSYNC B1 ;  /* 0x0000000000017941 */ /* 0x000fea0003800000 */
.L_x_264:
        /* <DEDUP_REMOVED lines=8> */
.L_x_267:
[----:B------:R-:W-:Y:S05]  /*9db0*/  BSYNC B1 ;  /* 0x0000000000017941 */ /* 0x000fea0003800000 */
.L_x_266:
        /* <DEDUP_REMOVED lines=13> */
.L_x_269:
[----:B------:R-:W-:Y:S05]  /*9e90*/  BSYNC B1 ;  /* 0x0000000000017941 */ /* 0x000fea0003800000 */
.L_x_268:
        /* <DEDUP_REMOVED lines=8> */
.L_x_271:
[----:B------:R-:W-:Y:S05]  /*9f20*/  BSYNC B1 ;  /* 0x0000000000017941 */ /* 0x000fea0003800000 */
.L_x_270:
        /* <DEDUP_REMOVED lines=8> */
.L_x_273:
[----:B------:R-:W-:Y:S05]  /*9fb0*/  BSYNC B1 ;  /* 0x0000000000017941 */ /* 0x000fea0003800000 */
.L_x_272:
        /* <DEDUP_REMOVED lines=8> */
.L_x_275:
[----:B------:R-:W-:Y:S05]  /*a040*/  BSYNC B1 ;  /* 0x0000000000017941 */ /* 0x000fea0003800000 */
.L_x_274:
        /* <DEDUP_REMOVED lines=8> */
.L_x_277:
[----:B------:R-:W-:Y:S05]  /*a0d0*/  BSYNC B1 ;  /* 0x0000000000017941 */ /* 0x000fea0003800000 */
.L_x_276:
[----:B-1----:R-:W2:Y:S01]  /*a0e0*/  LDL.LU R3, [R1+0x1e0] ;  /* 0x0001e00001037983 */ /* 0x002ea20000300800 */
[C---:B------:R-:W-:Y:S01]  /*a0f0*/  ISETP.LT.OR P2, PT, R0.reuse, 0xf2, !P1 ;  /* 0x000000f20000780c */ /* 0x040fe20004f41670 */
[----:B------:R-:W-:Y:S01]  /*a100*/  BSSY B1, `(.L_x_278) ;  /* 0x000000c000017945 */ /* 0x000fe20003800000 */
[----:B------:R-:W-:Y:S02]  /*a110*/  ISETP.LT.OR P6, PT, R0, 0xf9, !P1 ;  /* 0x000000f90000780c */ /* 0x000fe40004fc1670 */
[----:B------:R-:W-:Y:S02]  /*a120*/  IADD3 R163, P3, R160, 0x80, RZ ;  /* 0x00000080a0a37810 */ /* 0x000fe40007f7e0ff */
        /* <DEDUP_REMOVED lines=9> */
.L_x_279:
[----:B------:R-:W-:Y:S05]  /*a1c0*/  BSYNC B1 ;  /* 0x0000000000017941 */ /* 0x000fea0003800000 */
.L_x_278:
        /* <DEDUP_REMOVED lines=8> */
.L_x_281:
[----:B------:R-:W-:Y:S05]  /*a250*/  BSYNC B1 ;  /* 0x0000000000017941 */ /* 0x000fea0003800000 */
.L_x_280:
        /* <DEDUP_REMOVED lines=8> */
.L_x_283:
[----:B------:R-:W-:Y:S05]  /*a2e0*/  BSYNC B1 ;  /* 0x0000000000017941 */ /* 0x000fea0003800000 */
.L_x_282:
        /* <DEDUP_REMOVED lines=8> */
.L_x_285:
[----:B------:R-:W-:Y:S05]  /*a370*/  BSYNC B1 ;  /* 0x0000000000017941 */ /* 0x000fea0003800000 */
.L_x_284:
[----:B-1----:R-:W2:Y:S01]  /*a380*/  LDL.LU R3, [R1+0x1f0] ;  /* 0x0001f00001037983 */ /* 0x002ea20000300800 */
[----:B------:R-:W-:Y:S01]  /*a390*/  BSSY B1, `(.L_x_286) ;  /* 0x0000008000017945 */ /* 0x000fe20003800000 */
[----:B------:R-:W-:-:S04]  /*a3a0*/  IMAD.WIDE.U32 R160, R163, R20, R158 ;  /* 0x00000014a3a07225 */ /* 0x000fc800078e009e */
[----:B--2---:R-:W-:-:S05]  /*a3b0*/  @!P6 IMAD R3, R3, R17, R2 ;  /* 0x000000110303e224 */ /* 0x004fca00078e0202 */
[----:B------:R1:W-:Y:S01]  /*a3c0*/  @!P6 STG.E.U8 desc[UR36][R4.64+0xf8], R3 ;  /* 0x0000f8030400e986 */ /* 0x0003e2000c101124 */
[----:B------:R-:W-:Y:S05]  /*a3d0*/  @P1 BRA `(.L_x_287) ;  /* 0x00000000000c1947 */ /* 0x000fea0003800000 */
[----:B------:R-:W1:Y:S02]  /*a3e0*/  LDG.E.U8 R16, desc[UR36][R14.64+0xf9] ;  /* 0x0000f9240e107981 */ /* 0x000e64000c1e1100 */
[----:B-1----:R-:W-:-:S05]  /*a3f0*/  PRMT R3, R16, 0x8880, RZ ;  /* 0x0000888010037816 */ /* 0x002fca00000000ff */
[----:B------:R-:W-:-:S07]  /*a400*/  IMAD R2, R3, R18, RZ ;  /* 0x0000001203027224 */ /* 0x000fce00078e02ff */
.L_x_287:
[----:B------:R-:W-:Y:S05]  /*a410*/  BSYNC B1 ;  /* 0x0000000000017941 */ /* 0x000fea0003800000 */
.L_x_286:
[----:B-1----:R-:W2:Y:S01]  /*a420*/  LDL.LU R3, [R1+0x1f4] ;  /* 0x0001f40001037983 */ /* 0x002ea20000300800 */
[----:B------:R-:W-:Y:S01]  /*a430*/  IMAD.WIDE.U32 R158, R163, R20, R152 ;  /* 0x00000014a39e7225 */ /* 0x000fe200078e0098 */
[----:B0-----:R-:W-:Y:S01]  /*a440*/  IADD3.X R15, RZ, UR9, RZ, P3, !PT ;  /* 0x00000009ff0f7c10 */ /* 0x001fe20009ffe4ff */
[----:B------:R-:W-:Y:S01]  /*a450*/  BSSY B1, `(.L_x_288) ;  /* 0x000000e000017945 */ /* 0x000fe20003800000 */
[----:B------:R-:W-:Y:S02]  /*a460*/  ISETP.GE.AND P2, PT, R154, 0x81, PT ;  /* 0x000000819a00780c */ /* 0x000fe40003f46270 */
[----:B------:R-:W-:Y:S01]  /*a470*/  IADD3 R156, P5, P4, R156, R22, R160 ;  /* 0x000000169c9c7210 */ /* 0x000fe20007cbe0a0 */
[----:B------:R-:W-:Y:S01]  /*a480*/  IMAD R20, R15, R20, RZ ;  /* 0x000000140f147224 */ /* 0x000fe200078e02ff */
[----:B------:R-:W-:Y:S02]  /*a490*/  ISETP.LT.OR P6, PT, R0, 0x1, !P2 ;  /* 0x000000010000780c */ /* 0x000fe400057c1670 */
[----:B------:R-:W-:Y:S01]  /*a4a0*/  IADD3 R14, P3, R158, R22, RZ ;  /* 0x000000169e0e7210 */ /* 0x000fe20007f7e0ff */
[----:B--2---:R-:W-:-:S05]  /*a4b0*/  @!P1 IMAD R3, R3, R17, R2 ;  /* 0x0000001103039224 */ /* 0x004fca00078e0202 */
[----:B------:R0:W-:Y:S01]  /*a4c0*/  @!P1 STG.E.U8 desc[UR36][R4.64+0xf9], R3 ;  /* 0x0000f90304009986 */ /* 0x0001e2000c101124 */
[C---:B------:R-:W-:Y:S02]  /*a4d0*/  ISETP.LT.OR P1, PT, R0.reuse, 0xf9, !P0 ;  /* 0x000000f90000780c */ /* 0x040fe40004721670 */
[----:B------:R-:W-:-:S11]  /*a4e0*/  ISETP.LT.OR P0, PT, R0, 0xfa, !P0 ;  /* 0x000000fa0000780c */ /* 0x000fd60004701670 */
[----:B0-----:R-:W-:Y:S05]  /*a4f0*/  @P1 BRA `(.L_x_289) ;  /* 0x00000000000c1947 */ /* 0x001fea0003800000 */
[----:B------:R-:W2:Y:S02]  /*a500*/  LDG.E.U8 R16, desc[UR36][R12.64+0xf8] ;  /* 0x0000f8240c107981 */ /* 0x000ea4000c1e1100 */
[----:B--2---:R-:W-:-:S05]  /*a510*/  PRMT R3, R16, 0x8880, RZ ;  /* 0x0000888010037816 */ /* 0x004fca00000000ff */
[----:B------:R-:W-:-:S07]  /*a520*/  IMAD R2, R3, R18, RZ ;  /* 0x0000001203027224 */ /* 0x000fce00078e02ff */
.L_x_289:
[----:B------:R-:W-:Y:S05]  /*a530*/  BSYNC B1 ;  /* 0x0000000000017941 */ /* 0x000fea0003800000 */
.L_x_288:
[----:B------:R-:W2:Y:S01]  /*a540*/  LDL.LU R3, [R1+0x1f8] ;  /* 0x0001f80001037983 */ /* 0x000ea20000300800 */
[----:B------:R-:W-:Y:S01]  /*a550*/  BSSY B1, `(.L_x_290) ;  /* 0x0000008000017945 */ /* 0x000fe20003800000 */
[----:B------:R-:W-:Y:S02]  /*a560*/  IMAD R21, R163, R21, R20 ;  /* 0x00000015a3157224 */ /* 0x000fe400078e0214 */
[----:B--2---:R-:W-:-:S05]  /*a570*/  @!P1 IMAD R3, R3, R17, R2 ;  /* 0x0000001103039224 */ /* 0x004fca00078e0202 */
[----:B------:R0:W-:Y:S01]  /*a580*/  @!P1 STG.E.U8 desc[UR36][R10.64+0xf8], R3 ;  /* 0x0000f8030a009986 */ /* 0x0001e2000c101124 */
[----:B------:R-:W-:Y:S05]  /*a590*/  @P0 BRA `(.L_x_291) ;  /* 0x00000000000c0947 */ /* 0x000fea0003800000 */
[----:B------:R-:W0:Y:S02]  /*a5a0*/  LDG.E.U8 R16, desc[UR36][R12.64+0xf9] ;  /* 0x0000f9240c107981 */ /* 0x000e24000c1e1100 */
[----:B0-----:R-:W-:-:S05]  /*a5b0*/  PRMT R3, R16, 0x8880, RZ ;  /* 0x0000888010037816 */ /* 0x001fca00000000ff */
[----:B------:R-:W-:-:S07]  /*a5c0*/  IMAD R2, R3, R18, RZ ;  /* 0x0000001203027224 */ /* 0x000fce00078e02ff */
.L_x_291:
[----:B------:R-:W-:Y:S05]  /*a5d0*/  BSYNC B1 ;  /* 0x0000000000017941 */ /* 0x000fea0003800000 */
.L_x_290:
[----:B0-----:R-:W2:Y:S01]  /*a5e0*/  LDL.LU R3, [R1+0x1fc] ;  /* 0x0001fc0001037983 */ /* 0x001ea20000300800 */
[----:B------:R-:W-:Y:S01]  /*a5f0*/  BSSY B1, `(.L_x_292) ;  /* 0x0000009000017945 */ /* 0x000fe20003800000 */
[----:B------:R-:W-:Y:S01]  /*a600*/  IADD3.X R15, R23, R159, R21, P3, !PT ;  /* 0x0000009f170f7210 */ /* 0x000fe20001ffe415 */
[----:B------:R-:W-:Y:S02]  /*a610*/  IMAD.IADD R160, R21, 0x1, R161 ;  /* 0x0000000115a07824 */ /* 0x000fe400078e02a1 */
[----:B--2---:R-:W-:-:S05]  /*a620*/  @!P0 IMAD R3, R3, R17, R2 ;  /* 0x0000001103038224 */ /* 0x004fca00078e0202 */
[----:B------:R0:W-:Y:S01]  /*a630*/  @!P0 STG.E.U8 desc[UR36][R10.64+0xf9], R3 ;  /* 0x0000f9030a008986 */ /* 0x0001e2000c101124 */
[----:B------:R-:W-:Y:S05]  /*a640*/  @P6 BRA `(.L_x_293) ;  /* 0x00000000000c6947 */ /* 0x000fea0003800000 */
[----:B------:R-:W0:Y:S02]  /*a650*/  LDG.E.U8 R16, desc[UR36][R14.64] ;  /* 0x000000240e107981 */ /* 0x000e24000c1e1100 */
[----:B0-----:R-:W-:-:S05]  /*a660*/  PRMT R3, R16, 0x8880, RZ ;  /* 0x0000888010037816 */ /* 0x001fca00000000ff */
[----:B------:R-:W-:-:S07]  /*a670*/  IMAD R2, R3, R18, RZ ;  /* 0x0000001203027224 */ /* 0x000fce00078e02ff */
.L_x_293:
[----:B------:R-:W-:Y:S05]  /*a680*/  BSYNC B1 ;  /* 0x0000000000017941 */ /* 0x000fea0003800000 */
.L_x_292:
[----:B------:R-:W-:Y:S01]  /*a690*/  ISETP.LT.OR P3, PT, R0, 0x2, !P2 ;  /* 0x000000020000780c */ /* 0x000fe20005761670 */
[----:B0-----:R-:W-:Y:S01]  /*a6a0*/  @!P6 IMAD R3, R24, R17, R2 ;  /* 0x000000111803e224 */ /* 0x001fe200078e0202 */
[----:B------:R-:W-:Y:S01]  /*a6b0*/  ISETP.GE.AND P0, PT, R154, 0x89, PT ;  /* 0x000000899a00780c */ /* 0x000fe20003f06270 */
[----:B------:R-:W-:Y:S01]  /*a6c0*/  BSSY B1, `(.L_x_294) ;  /* 0x000000b000017945 */ /* 0x000fe20003800000 */
[----:B------:R-:W-:Y:S02]  /*a6d0*/  IADD3.X R157, R153, R23, R160, P5, P4 ;  /* 0x00000017999d7210 */ /* 0x000fe40002fe84a0 */
[----:B------:R0:W-:Y:S01]  /*a6e0*/  @!P6 STG.E.U8 desc[UR36][R6.64], R3 ;  /* 0x000000030600e986 */ /* 0x0001e2000c101124 */
[C---:B------:R-:W-:Y:S02]  /*a6f0*/  ISETP.LT.OR P4, PT, R0.reuse, 0x1, !P0 ;  /* 0x000000010000780c */ /* 0x040fe40004781670 */
[C---:B------:R-:W-:Y:S02]  /*a700*/  ISETP.LT.OR P5, PT, R0.reuse, 0x2, !P0 ;  /* 0x000000020000780c */ /* 0x040fe400047a1670 */
[----:B------:R-:W-:-:S02]  /*a710*/  ISETP.LT.OR P6, PT, R0, 0x9, !P2 ;  /* 0x000000090000780c */ /* 0x000fc400057c1670 */
[----:B------:R-:W-:Y:S01]  /*a720*/  ISETP.LT.OR P1, PT, R0, 0xa, !P2 ;  /* 0x0000000a0000780c */ /* 0x000fe20005721670 */
[----:B------:R-:W-:-:S12]  /*a730*/  @P3 BRA `(.L_x_295) ;  /* 0x00000000000c3947 */ /* 0x000fd80003800000 */
[----:B------:R-:W0:Y:S02]  /*a740*/  LDG.E.U8 R16, desc[UR36][R14.64+0x1] ;  /* 0x000001240e107981 */ /* 0x000e24000c1e1100 */
[----:B0-----:R-:W-:-:S05]  /*a750*/  PRMT R3, R16, 0x8880, RZ ;  /* 0x0000888010037816 */ /* 0x001fca00000000ff */
[----:B------:R-:W-:-:S07]  /*a760*/  IMAD R2, R3, R18, RZ ;  /* 0x0000001203027224 */ /* 0x000fce00078e02ff */
.L_x_295:
[----:B------:R-:W-:Y:S05]  /*a770*/  BSYNC B1 ;  /* 0x0000000000017941 */ /* 0x000fea0003800000 */
.L_x_294:
[----:B------:R-:W-:Y:S01]  /*a780*/  @!P3 IMAD R25, R25, R17, R2 ;  /* 0x000000111919b224 */ /* 0x000fe200078e0202 */
[----:B------:R-:W-:Y:S04]  /*a790*/  BSSY B1, `(.L_x_296) ;  /* 0x0000006000017945 */ /* 0x000fe80003800000 */
[----:B------:R1:W-:Y:S01]  /*a7a0*/  @!P3 STG.E.U8 desc[UR36][R6.64+0x1], R25 ;  /* 0x000001190600b986 */ /* 0x0003e2000c101124 */
[----:B------:R-:W-:Y:S05]  /*a7b0*/  @P4 BRA `(.L_x_297) ;  /* 0x00000000000c4947 */ /* 0x000fea0003800000 */
[----:B------:R-:W0:Y:S02]  /*a7c0*/  LDG.E.U8 R16, desc[UR36][R156.64] ;  /* 0x000000249c107981 */ /* 0x000e24000c1e1100 */
[----:B0-----:R-:W-:-:S05]  /*a7d0*/  PRMT R3, R16, 0x8880, RZ ;  /* 0x0000888010037816 */ /* 0x001fca00000000ff */
[----:B------:R-:W-:-:S07]  /*a7e0*/  IMAD R2, R3, R18, RZ ;  /* 0x0000001203027224 */ /* 0x000fce00078e02ff */
.L_x_297:
[----:B------:R-:W-:Y:S05]  /*a7f0*/  BSYNC B1 ;  /* 0x0000000000017941 */ /* 0x000fea0003800000 */
.L_x_296:
[----:B0-----:R-:W-:Y:S01]  /*a800*/  @!P4 IMAD R3, R26, R17, R2 ;  /* 0x000000111a03c224 */ /* 0x001fe200078e0202 */
[----:B------:R-:W-:Y:S04]  /*a810*/  BSSY B1, `(.L_x_298) ;  /* 0x0000006000017945 */ /* 0x000fe80003800000 */
[----:B------:R0:W-:Y:S01]  /*a820*/  @!P4 STG.E.U8 desc[UR36][R8.64], R3 ;  /* 0x000000030800c986 */ /* 0x0001e2000c101124 */
[----:B------:R-:W-:Y:S05]  /*a830*/  @P5 BRA `(.L_x_299) ;  /* 0x00000000000c5947 */ /* 0x000fea0003800000 */
[----:B------:R-:W0:Y:S02]  /*a840*/  LDG.E.U8 R16, desc[UR36][R156.64+0x1] ;  /* 0x000001249c107981 */ /* 0x000e24000c1e1100 */
[----:B0-----:R-:W-:-:S05]  /*a850*/  PRMT R3, R16, 0x8880, RZ ;  /* 0x0000888010037816 */ /* 0x001fca00000000ff */
[----:B------:R-:W-:-:S07]  /*a860*/  IMAD R2, R3, R18, RZ ;  /* 0x0000001203027224 */ /* 0x000fce00078e02ff */
.L_x_299:
[----:B------:R-:W-:Y:S05]  /*a870*/  BSYNC B1 ;  /* 0x0000000000017941 */ /* 0x000fea0003800000 */
.L_x_298:
[----:B------:R-:W-:Y:S01]  /*a880*/  @!P5 IMAD R27, R27, R17, R2 ;  /* 0x000000111b1bd224 */ /* 0x000fe200078e0202 */
[----:B------:R-:W-:Y:S04]  /*a890*/  BSSY B1, `(.L_x_300) ;  /* 0x0000006000017945 */ /* 0x000fe80003800000 */
[----:B------:R2:W-:Y:S01]  /*a8a0*/  @!P5 STG.E.U8 desc[UR36][R8.64+0x1], R27 ;  /* 0x0000011b0800d986 */ /* 0x0005e2000c101124 */
[----:B------:R-:W-:Y:S05]  /*a8b0*/  @P6 BRA `(.L_x_301) ;  /* 0x00000000000c6947 */ /* 0x000fea0003800000 */
[----:B------:R-:W0:Y:S02]  /*a8c0*/  LDG.E.U8 R16, desc[UR36][R14.64+0x8] ;  /* 0x000008240e107981 */ /* 0x000e24000c1e1100 */
[----:B0-----:R-:W-:-:S05]  /*a8d0*/  PRMT R3, R16, 0x8880, RZ ;  /* 0x0000888010037816 */ /* 0x001fca00000000ff */
[----:B------:R-:W-:-:S07]  /*a8e0*/  IMAD R2, R3, R18, RZ ;  /* 0x0000001203027224 */ /* 0x000fce00078e02ff */
.L_x_301:
[----:B------:R-:W-:Y:S05]  /*a8f0*/  BSYNC B1 ;  /* 0x0000000000017941 */ /* 0x000fea0003800000 */
.L_x_300:
[----:B0-----:R-:W-:Y:S01]  /*a900*/  @!P6 IMAD R3, R28, R17, R2 ;  /* 0x000000111c03e224 */ /* 0x001fe200078e0202 */
[----:B------:R-:W-:Y:S04]  /*a910*/  BSSY B1, `(.L_x_302) ;  /* 0x0000006000017945 */ /* 0x000fe80003800000 */
[----:B------:R0:W-:Y:S01]  /*a920*/  @!P6 STG.E.U8 desc[UR36][R6.64+0x8], R3 ;  /* 0x000008030600e986 */ /* 0x0001e2000c101124 */
[----:B------:R-:W-:Y:S05]  /*a930*/  @P1 BRA `(.L_x_303) ;  /* 0x00000000000c1947 */ /* 0x000fea0003800000 */
[----:B------:R-:W0:Y:S02]  /*a940*/  LDG.E.U8 R16, desc[UR36][R14.64+0x9] ;  /* 0x000009240e107981 */ /* 0x000e24000c1e1100 */
[----:B0-----:R-:W-:-:S05]  /*a950*/  PRMT R3, R16, 0x8880, RZ ;  /* 0x0000888010037816 */ /* 0x001fca00000000ff */
[----:B------:R-:W-:-:S07]  /*a960*/  IMAD R2, R3, R18, RZ ;  /* 0x0000001203027224 */ /* 0x000fce00078e02ff */
.L_x_303:
[----:B------:R-:W-:Y:S05]  /*a970*/  BSYNC B1 ;  /* 0x0000000000017941 */ /* 0x000fea0003800000 */
.L_x_302:
[C---:B------:R-:W-:Y:S01]  /*a980*/  ISETP.LT.OR P4, PT, R0.reuse, 0x9, !P0 ;  /* 0x000000090000780c */ /* 0x040fe20004781670 */
[----:B------:R-:W-:Y:S01]  /*a990*/  @!P1 IMAD R29, R29, R17, R2 ;  /* 0x000000111d1d9224 */ /* 0x000fe200078e0202 */
[----:B------:R-:W-:Y:S01]  /*a9a0*/  BSSY B1, `(.L_x_304) ;  /* 0x000000a000017945 */ /* 0x000fe20003800000 */
[C---:B------:R-:W-:Y:S02]  /*a9b0*/  ISETP.LT.OR P3, PT, R0.reuse, 0xa, !P0 ;  /* 0x0000000a0000780c */ /* 0x040fe40004761670 */
[C---:B------:R-:W-:Y:S01]  /*a9c0*/  ISETP.LT.OR P5, PT, R0.reuse, 0x11, !P2 ;  /* 0x000000110000780c */ /* 0x040fe200057a1670 */
[----:B------:R3:W-:Y:S01]  /*a9d0*/  @!P1 STG.E.U8 desc[UR36][R6.64+0x9], R29 ;  /* 0x0000091d06009986 */ /* 0x0007e2000c101124 */
[C---:B------:R-:W-:Y:S02]  /*a9e0*/  ISETP.LT.OR P6, PT, R0.reuse, 0x12, !P2 ;  /* 0x000000120000780c */ /* 0x040fe400057c1670 */
[----:B------:R-:W-:-:S04]  /*a9f0*/  ISETP.LT.OR P1, PT, R0, 0x11, !P0 ;  /* 0x000000110000780c */ /* 0x000fc80004721670 */
[----:B------:R-:W-:Y:S09]  /*aa00*/  @P4 BRA `(.L_x_305) ;  /* 0x00000000000c4947 */ /* 0x000ff20003800000 */
[----:B------:R-:W0:Y:S02]  /*aa10*/  LDG.E.U8 R16, desc[UR36][R156.64+0x8] ;  /* 0x000008249c107981 */ /* 0x000e24000c1e1100 */
[----:B0-----:R-:W-:-:S05]  /*aa20*/  PRMT R3, R16, 0x8880, RZ ;  /* 0x0000888010037816 */ /* 0x001fca00000000ff */
[----:B------:R-:W-:-:S07]  /*aa30*/  IMAD R2, R3, R18, RZ ;  /* 0x0000001203027224 */ /* 0x000fce00078e02ff */
.L_x_305:
[----:B------:R-:W-:Y:S05]  /*aa40*/  BSYNC B1 ;  /* 0x0000000000017941 */ /* 0x000fea0003800000 */
.L_x_304:
[----:B0-----:R-:W-:Y:S01]  /*aa50*/  @!P4 IMAD R3, R30, R17, R2 ;  /* 0x000000111e03c224 */ /* 0x001fe200078e0202 */
[----:B------:R-:W-:Y:S04]  /*aa60*/  BSSY B1, `(.L_x_306) ;  /* 0x0000006000017945 */ /* 0x000fe80003800000 */
[----:B------:R0:W-:Y:S01]  /*aa70*/  @!P4 STG.E.U8 desc[UR36][R8.64+0x8], R3 ;  /* 0x000008030800c986 */ /* 0x0001e2000c101124 */
[----:B------:R-:W-:Y:S05]  /*aa80*/  @P3 BRA `(.L_x_307) ;  /* 0x00000000000c3947 */ /* 0x000fea0003800000 */
[----:B------:R-:W0:Y:S02]  /*aa90*/  LDG.E.U8 R16, desc[UR36][R156.64+0x9] ;  /* 0x000009249c107981 */ /* 0x000e24000c1e1100 */
[----:B0-----:R-:W-:-:S05]  /*aaa0*/  PRMT R3, R16, 0x8880, RZ ;  /* 0x0000888010037816 */ /* 0x001fca00000000ff */
[----:B------:R-:W-:-:S07]  /*aab0*/  IMAD R2, R3, R18, RZ ;  /* 0x0000001203027224 */ /* 0x000fce00078e02ff */
.L_x_307:
[----:B------:R-:W-:Y:S05]  /*aac0*/  BSYNC B1 ;  /* 0x0000000000017941 */ /* 0x000fea0003800000 */
.L_x_306:
[----:B------:R-:W-:Y:S01]  /*aad0*/  @!P3 IMAD R31, R31, R17, R2 ;  /* 0x000000111f1fb224 */ /* 0x000fe200078e0202 */
[----:B------:R-:W-:Y:S04]  /*aae0*/  BSSY B1, `(.L_x_308) ;  /* 0x0000006000017945 */ /* 0x000fe80003800000 */
[----:B------:R4:W-:Y:S01]  /*aaf0*/  @!P3 STG.E.U8 desc[UR36][R8.64+0x9], R31 ;  /* 0x0000091f0800b986 */ /* 0x0009e2000c101124 */
[----:B------:R-:W-:Y:S05]  /*ab00*/  @P5 BRA `(.L_x_309) ;  /* 0x00000000000c5947 */ /* 0x000fea0003800000 */
[----:B------:R-:W0:Y:S02]  /*ab10*/  LDG.E.U8 R16, desc[UR36][R14.64+0x10] ;  /* 0x000010240e107981 */ /* 0x000e24000c1e1100 */
[----:B0-----:R-:W-:-:S05]  /*ab20*/  PRMT R3, R16, 0x8880, RZ ;  /* 0x0000888010037816 */ /* 0x001fca00000000ff */
[----:B------:R-:W-:-:S07]  /*ab30*/  IMAD R2, R3, R18, RZ ;  /* 0x0000001203027224 */ /* 0x000fce00078e02ff */
.L_x_309:
[----:B------:R-:W-:Y:S05]  /*ab40*/  BSYNC B1 ;  /* 0x0000000000017941 */ /* 0x000fea0003800000 */
.L_x_308:
[----:B0-----:R-:W-:Y:S01]  /*ab50*/  @!P5 IMAD R3, R32, R17, R2 ;  /* 0x000000112003d224 */ /* 0x001fe200078e0202 */
[----:B------:R-:W-:Y:S04]  /*ab60*/  BSSY B1, `(.L_x_310) ;  /* 0x0000006000017945 */ /* 0x000fe80003800000 */
[----:B------:R0:W-:Y:S01]  /*ab70*/  @!P5 STG.E.U8 desc[UR36][R6.64+0x10], R3 ;  /* 0x000010030600d986 */ /* 0x0001e2000c101124 */
[----:B------:R-:W-:Y:S05]  /*ab80*/  @P6 BRA `(.L_x_311) ;  /* 0x00000000000c6947 */ /* 0x000fea0003800000 */
[----:B------:R-:W0:Y:S02]  /*ab90*/  LDG.E.U8 R16, desc[UR36][R14.64+0x11] ;  /* 0x000011240e107981 */ /* 0x000e24000c1e1100 */
[----:B0-----:R-:W-:-:S05]  /*aba0*/  PRMT R3, R16, 0x8880, RZ ;  /* 0x0000888010037816 */ /* 0x001fca00000000ff */
[----:B------:R-:W-:-:S07]  /*abb0*/  IMAD R2, R3, R18, RZ ;  /* 0x0000001203027224 */ /* 0x000fce00078e02ff */
.L_x_311:
[----:B------:R-:W-:Y:S05]  /*abc0*/  BSYNC B1 ;  /* 0x0000000000017941 */ /* 0x000fea0003800000 */
.L_x_310:
[----:B------:R-:W-:Y:S01]  /*abd0*/  @!P6 IMAD R33, R33, R17, R2 ;  /* 0x000000112121e224 */ /* 0x000fe200078e0202 */
[----:B------:R-:W-:Y:S04]  /*abe0*/  BSSY B1, `(.L_x_312) ;  /* 0x0000006000017945 */ /* 0x000fe80003800000 */
[----:B------:R0:W-:Y:S01]  /*abf0*/  @!P6 STG.E.U8 desc[UR36][R6.64+0x11], R33 ;  /* 0x000011210600e986 */ /* 0x0001e2000c101124 */
[----:B------:R-:W-:Y:S05]  /*ac00*/  @P1 BRA `(.L_x_313) ;  /* 0x00000000000c1947 */ /* 0x000fea0003800000 */
[----:B------:R-:W0:Y:S02]  /*ac10*/  LDG.E.U8 R16, desc[UR36][R156.64+0x10] ;  /* 0x000010249c107981 */ /* 0x000e24000c1e1100 */
[----:B0-----:R-:W-:-:S05]  /*ac20*/  PRMT R3, R16, 0x8880, RZ ;  /* 0x0000888010037816 */ /* 0x001fca00000000ff */
[----:B------:R-:W-:-:S07]  /*ac30*/  IMAD R2, R3, R18, RZ ;  /* 0x0000001203027224 */ /* 0x000fce00078e02ff */
.L_x_313:
[----:B------:R-:W-:Y:S05]  /*ac40*/  BSYNC B1 ;  /* 0x0000000000017941 */ /* 0x000fea0003800000 */
.L_x_312:
[----:B------:R-:W-:Y:S01]  /*ac50*/  ISETP.LT.OR P4, PT, R0, 0x12, !P0 ;  /* 0x000000120000780c */ /* 0x000fe20004781670 */
[----:B0-----:R-:W-:Y:S01]  /*ac60*/  @!P1 IMAD R3, R34, R17, R2 ;  /* 0x0000001122039224 */ /* 0x001fe200078e0202 */
        /* <DEDUP_REMOVED lines=10> */
.L_x_315:
[----:B------:R-:W-:Y:S05]  /*ad10*/  BSYNC B1 ;  /* 0x0000000000017941 */ /* 0x000fea0003800000 */
.L_x_314:
[----:B------:R-:W-:Y:S01]  /*ad20*/  @!P4 IMAD R35, R35, R17, R2 ;  /* 0x000000112323c224 */ /* 0x000fe200078e0202 */
[----:B------:R-:W-:Y:S04]  /*ad30*/  BSSY B1, `(.L_x_316) ;  /* 0x0000006000017945 */ /* 0x000fe80003800000 */
[----:B------:R0:W-:Y:S01]  /*ad40*/  @!P4 STG.E.U8 desc[UR36][R8.64+0x11], R35 ;  /* 0x000011230800c986 */ /* 0x0001e2000c101124 */
[----:B------:R-:W-:Y:S05]  /*ad50*/  @P3 BRA `(.L_x_317) ;  /* 0x00000000000c3947 */ /* 0x000fea0003800000 */
[----:B------:R-:W0:Y:S02]  /*ad60*/  LDG.E.U8 R16, desc[UR36][R14.64+0x18] ;  /* 0x000018240e107981 */ /* 0x000e24000c1e1100 */
[----:B0-----:R-:W-:-:S05]  /*ad70*/  PRMT R3, R16, 0x8880, RZ ;  /* 0x0000888010037816 */ /* 0x001fca00000000ff */
[----:B------:R-:W-:-:S07]  /*ad80*/  IMAD R2, R3, R18, RZ ;  /* 0x0000001203027224 */ /* 0x000fce00078e02ff */
.L_x_317:
[----:B------:R-:W-:Y:S05]  /*ad90*/  BSYNC B1 ;  /* 0x0000000000017941 */ /* 0x000fea0003800000 */
.L_x_316:
[----:B0-----:R-:W-:Y:S01]  /*ada0*/  @!P3 IMAD R3, R36, R17, R2 ;  /* 0x000000112403b224 */ /* 0x001fe200078e0202 */
[----:B------:R-:W-:Y:S04]  /*adb0*/  BSSY B1, `(.L_x_318) ;  /* 0x0000006000017945 */ /* 0x000fe80003800000 */
[----:B------:R0:W-:Y:S01]  /*adc0*/  @!P3 STG.E.U8 desc[UR36][R6.64+0x18], R3 ;  /* 0x000018030600b986 */ /* 0x0001e2000c101124 */
[----:B------:R-:W-:Y:S05]  /*add0*/  @P5 BRA `(.L_x_319) ;  /* 0x00000000000c5947 */ /* 0x000fea0003800000 */
[----:B------:R-:W0:Y:S02]  /*ade0*/  LDG.E.U8 R16, desc[UR36][R14.64+0x19] ;  /* 0x000019240e107981 */ /* 0x000e24000c1e1100 */
[----:B0-----:R-:W-:-:S05]  /*adf0*/  PRMT R3, R16, 0x8880, RZ ;  /* 0x0000888010037816 */ /* 0x001fca00000000ff */
[----:B------:R-:W-:-:S07]  /*ae00*/  IMAD R2, R3, R18, RZ ;  /* 0x0000001203027224 */ /* 0x000fce00078e02ff */
.L_x_319:
[----:B------:R-:W-:Y:S05]  /*ae10*/  BSYNC B1 ;  /* 0x0000000000017941 */ /* 0x000fea0003800000 */
.L_x_318:
[----:B------:R-:W-:Y:S01]  /*ae20*/  @!P5 IMAD R37, R37, R17, R2 ;  /* 0x000000112525d224 */ /* 0x000fe200078e0202 */
[----:B------:R-:W-:Y:S04]  /*ae30*/  BSSY B1, `(.L_x_320) ;  /* 0x0000006000017945 */ /* 0x000fe80003800000 */
[----:B------:R0:W-:Y:S01]  /*ae40*/  @!P5 STG.E.U8 desc[UR36][R6.64+0x19], R37 ;  /* 0x000019250600d986 */ /* 0x0001e2000c101124 */
[----:B------:R-:W-:Y:S05]  /*ae50*/  @P6 BRA `(.L_x_321) ;  /* 0x00000000000c6947 */ /* 0x000fea0003800000 */
[----:B------:R-:W0:Y:S02]  /*ae60*/  LDG.E.U8 R16, desc[UR36][R156.64+0x18] ;  /* 0x000018249c107981 */ /* 0x000e24000c1e1100 */
[----:B0-----:R-:W-:-:S05]  /*ae70*/  PRMT R3, R16, 0x8880, RZ ;  /* 0x0000888010037816 */ /* 0x001fca00000000ff */
[----:B------:R-:W-:-:S07]  /*ae80*/  IMAD R2, R3, R18, RZ ;  /* 0x0000001203027224 */ /* 0x000fce00078e02ff */
.L_x_321:
[----:B------:R-:W-:Y:S05]  /*ae90*/  BSYNC B1 ;  /* 0x0000000000017941 */ /* 0x000fea0003800000 */
.L_x_320:
[----:B0-----:R-:W-:Y:S01]  /*aea0*/  @!P6 IMAD R3, R38, R17, R2 ;  /* 0x000000112603e224 */ /* 0x001fe200078e0202 */
[----:B------:R-:W-:Y:S04]  /*aeb0*/  BSSY B1, `(.L_x_322) ;  /* 0x0000006000017945 */ /* 0x000fe80003800000 */
[----:B------:R0:W-:Y:S01]  /*aec0*/  @!P6 STG.E.U8 desc[UR36][R8.64+0x18], R3 ;  /* 0x000018030800e986 */ /* 0x0001e2000c101124 */
[----:B------:R-:W-:Y:S05]  /*aed0*/  @P1 BRA `(.L_x_323) ;  /* 0x00000000000c1947 */ /* 0x000fea0003800000 */
[----:B------:R-:W0:Y:S02]  /*aee0*/  LDG.E.U8 R16, desc[UR36][R156.64+0x19] ;  /* 0x000019249c107981 */ /* 0x000e24000c1e1100 */
[----:B0-----:R-:W-:-:S05]  /*aef0*/  PRMT R3, R16, 0x8880, RZ ;  /* 0x0000888010037816 */ /* 0x001fca00000000ff */
[----:B------:R-:W-:-:S07]  /*af00*/  IMAD R2, R3, R18, RZ ;  /* 0x0000001203027224 */ /* 0x000fce00078e02ff */
.L_x_323:
[----:B------:R-:W-:Y:S05]  /*af10*/  BSYNC B1 ;  /* 0x0000000000017941 */ /* 0x000fea0003800000 */
.L_x_322:
        /* <DEDUP_REMOVED lines=12> */
.L_x_325:
[----:B------:R-:W-:Y:S05]  /*afe0*/  BSYNC B1 ;  /* 0x0000000000017941 */ /* 0x000fea0003800000 */
.L_x_324:
[----:B0-----:R-:W-:Y:S01]  /*aff0*/  @!P4 IMAD R3, R40, R17, R2 ;  /* 0x000000112803c224 */ /* 0x001fe200078e0202 */
[----:B------:R-:W-:Y:S04]  /*b000*/  BSSY B1, `(.L_x_326) ;  /* 0x0000006000017945 */ /* 0x000fe80003800000 */
[----:B------:R0:W-:Y:S01]  /*b010*/  @!P4 STG.E.U8 desc[UR36][R6.64+0x20], R3 ;  /* 0x000020030600c986 */ /* 0x0001e2000c101124 */
[----:B------:R-:W-:Y:S05]  /*b020*/  @P3 BRA `(.L_x_327) ;  /* 0x00000000000c3947 */ /* 0x000fea0003800000 */
[----:B------:R-:W0:Y:S02]  /*b030*/  LDG.E.U8 R16, desc[UR36][R14.64+0x21] ;  /* 0x000021240e107981 */ /* 0x000e24000c1e1100 */
[----:B0-----:R-:W-:-:S05]  /*b040*/  PRMT R3, R16, 0x8880, RZ ;  /* 0x0000888010037816 */ /* 0x001fca00000000ff */
[----:B------:R-:W-:-:S07]  /*b050*/  IMAD R2, R3, R18, RZ ;  /* 0x0000001203027224 */ /* 0x000fce00078e02ff */
.L_x_327:
[----:B------:R-:W-:Y:S05]  /*b060*/  BSYNC B1 ;  /* 0x0000000000017941 */ /* 0x000fea0003800000 */
.L_x_326:
[----:B------:R-:W-:Y:S01]  /*b070*/  @!P3 IMAD R41, R41, R17, R2 ;  /* 0x000000112929b224 */ /* 0x000fe200078e0202 */
[----:B------:R-:W-:Y:S04]  /*b080*/  BSSY B1, `(.L_x_328) ;  /* 0x0000006000017945 */ /* 0x000fe80003800000 */
[----:B------:R0:W-:Y:S01]  /*b090*/  @!P3 STG.E.U8 desc[UR36][R6.64+0x21], R41 ;  /* 0x000021290600b986 */ /* 0x0001e2000c101124 */
[----:B------:R-:W-:Y:S05]  /*b0a0*/  @P5 BRA `(.L_x_329) ;  /* 0x00000000000c5947 */ /* 0x000fea0003800000 */
[----:B------:R-:W0:Y:S02]  /*b0b0*/  LDG.E.U8 R16, desc[UR36][R156.64+0x20] ;  /* 0x000020249c107981 */ /* 0x000e24000c1e1100 */
[----:B0-----:R-:W-:-:S05]  /*b0c0*/  PRMT R3, R16, 0x8880, RZ ;  /* 0x0000888010037816 */ /* 0x001fca00000000ff */
[----:B------:R-:W-:-:S07]  /*b0d0*/  IMAD R2, R3, R18, RZ ;  /* 0x0000001203027224 */ /* 0x000fce00078e02ff */
.L_x_329:
[----:B------:R-:W-:Y:S05]  /*b0e0*/  BSYNC B1 ;  /* 0x0000000000017941 */ /* 0x000fea0003800000 */
.L_x_328:
[----:B0-----:R-:W-:Y:S01]  /*b0f0*/  @!P5 IMAD R3, R42, R17, R2 ;  /* 0x000000112a03d224 */ /* 0x001fe200078e0202 */
[----:B------:R-:W-:Y:S04]  /*b100*/  BSSY B1, `(.L_x_330) ;  /* 0x0000006000017945 */ /* 0x000fe80003800000 */
[----:B------:R0:W-:Y:S01]  /*b110*/  @!P5 STG.E.U8 desc[UR36][R8.64+0x20], R3 ;  /* 0x000020030800d986 */ /* 0x0001e2000c101124 */
[----:B------:R-:W-:Y:S05]  /*b120*/  @P6 BRA `(.L_x_331) ;  /* 0x00000000000c6947 */ /* 0x000fea0003800000 */
[----:B------:R-:W0:Y:S02]  /*b130*/  LDG.E.U8 R16, desc[UR36][R156.64+0x21] ;  /* 0x000021249c107981 */ /* 0x000e24000c1e1100 */
[----:B0-----:R-:W-:-:S05]  /*b140*/  PRMT R3, R16, 0x8880, RZ ;  /* 0x0000888010037816 */ /* 0x001fca00000000ff */
[----:B------:R-:W-:-:S07]  /*b150*/  IMAD R2, R3, R18, RZ ;  /* 0x0000001203027224 */ /* 0x000fce00078e02ff */
.L_x_331:
[----:B------:R-:W-:Y:S05]  /*b160*/  BSYNC B1 ;  /* 0x0000000000017941 */ /* 0x000fea0003800000 */
.L_x_330:
[----:B------:R-:W-:Y:S01]  /*b170*/  @!P6 IMAD R43, R43, R17, R2 ;  /* 0x000000112b2be224 */ /* 0x000fe200078e0202 */
[----:B------:R-:W-:Y:S04]  /*b180*/  BSSY B1, `(.L_x_332) ;  /* 0x0000006000017945 */ /* 0x000fe80003800000 */
[----:B------:R0:W-:Y:S01]  /*b190*/  @!P6 STG.E.U8 desc[UR36][R8.64+0x21], R43 ;  /* 0x0000212b0800e986 */ /* 0x0001e2000c101124 */
[----:B------:R-:W-:Y:S05]  /*b1a0*/  @P1 BRA `(.L_x_333) ;  /* 0x00000000000c1947 */ /* 0x000fea0003800000 */
[----:B------:R-:W0:Y:S02]  /*b1b0*/  LDG.E.U8 R16, desc[UR36][R14.64+0x28] ;  /* 0x000028240e107981 */ /* 0x000e24000c1e1100 */
[----:B0-----:R-:W-:-:S05]  /*b1c0*/  PRMT R3, R16, 0x8880, RZ ;  /* 0x0000888010037816 */ /* 0x001fca00000000ff */
[----:B------:R-:W-:-:S07]  /*b1d0*/  IMAD R2, R3, R18, RZ ;  /* 0x0000001203027224 */ /* 0x000fce00078e02ff */
.L_x_333:
[----:B------:R-:W-:Y:S05]  /*b1e0*/  BSYNC B1 ;  /* 0x0000000000017941 */ /* 0x000fea0003800000 */
.L_x_332:
        /* <DEDUP_REMOVED lines=12> */
.L_x_335:
[----:B------:R-:W-:Y:S05]  /*b2b0*/  BSYNC B1 ;  /* 0x0000000000017941 */ /* 0x000fea0003800000 */
.L_x_334:
[----:B------:R-:W-:Y:S01]  /*b2c0*/  @!P4 IMAD R45, R45, R17, R2 ;  /* 0x000000112d2dc224 */ /* 0x000fe200078e0202 */
[----:B------:R-:W-:Y:S04]  /*b2d0*/  BSSY B1, `(.L_x_336) ;  /* 0x0000006000017945 */ /* 0x000fe80003800000 */
[----:B------:R0:W-:Y:S01]  /*b2e0*/  @!P4 STG.E.U8 desc[UR36][R6.64+0x29], R45 ;  /* 0x0000292d0600c986 */ /* 0x0001e2000c101124 */
[----:B------:R-:W-:Y:S05]  /*b2f0*/  @P3 BRA `(.L_x_337) ;  /* 0x00000000000c3947 */ /* 0x000fea0003800000 */
[----:B------:R-:W0:Y:S02]  /*b300*/  LDG.E.U8 R16, desc[UR36][R156.64+0x28] ;  /* 0x000028249c107981 */ /* 0x000e24000c1e1100 */
[----:B0-----:R-:W-:-:S05]  /*b310*/  PRMT R3, R16, 0x8880, RZ ;  /* 0x0000888010037816 */ /* 0x001fca00000000ff */
[----:B------:R-:W-:-:S07]  /*b320*/  IMAD R2, R3, R18, RZ ;  /* 0x0000001203027224 */ /* 0x000fce00078e02ff */
.L_x_337:
[----:B------:R-:W-:Y:S05]  /*b330*/  BSYNC B1 ;  /* 0x0000000000017941 */ /* 0x000fea0003800000 */
.L_x_336:
[----:B0-----:R-:W-:Y:S01]  /*b340*/  @!P3 IMAD R3, R46, R17, R2 ;  /* 0x000000112e03b224 */ /* 0x001fe200078e0202 */
[----:B------:R-:W-:Y:S04]  /*b350*/  BSSY B1, `(.L_x_338) ;  /* 0x0000006000017945 */ /* 0x000fe80003800000 */
[----:B------:R0:W-:Y:S01]  /*b360*/  @!P3 STG.E.U8 desc[UR36][R8.64+0x28], R3 ;  /* 0x000028030800b986 */ /* 0x0001e2000c101124 */
[----:B------:R-:W-:Y:S05]  /*b370*/  @P5 BRA `(.L_x_339) ;  /* 0x00000000000c5947 */ /* 0x000fea0003800000 */
[----:B------:R-:W0:Y:S02]  /*b380*/  LDG.E.U8 R16, desc[UR36][R156.64+0x29] ;  /* 0x000029249c107981 */ /* 0x000e24000c1e1100 */
[----:B0-----:R-:W-:-:S05]  /*b390*/  PRMT R3, R16, 0x8880, RZ ;  /* 0x0000888010037816 */ /* 0x001fca00000000ff */
[----:B------:R-:W-:-:S07]  /*b3a0*/  IMAD R2, R3, R18, RZ ;  /* 0x0000001203027224 */ /* 0x000fce00078e02ff */
.L_x_339:
[----:B------:R-:W-:Y:S05]  /*b3b0*/  BSYNC B1 ;  /* 0x0000000000017941 */ /* 0x000fea0003800000 */
.L_x_338:
[----:B------:R-:W-:Y:S01]  /*b3c0*/  @!P5 IMAD R47, R47, R17, R2 ;  /* 0x000000112f2fd224 */ /* 0x000fe200078e0202 */
[----:B------:R-:W-:Y:S04]  /*b3d0*/  BSSY B1, `(.L_x_340) ;  /* 0x0000006000017945 */ /* 0x000fe80003800000 */
[----:B------:R0:W-:Y:S01]  /*b3e0*/  @!P5 STG.E.U8 desc[UR36][R8.64+0x29], R47 ;  /* 0x0000292f0800d986 */ /* 0x0001e2000c101124 */
[----:B------:R-:W-:Y:S05]  /*b3f0*/  @P6 BRA `(.L_x_341) ;  /* 0x00000000000c6947 */ /* 0x000fea0003800000 */
[----:B------:R-:W0:Y:S02]  /*b400*/  LDG.E.U8 R16, desc[UR36][R14.64+0x30] ;  /* 0x000030240e107981 */ /* 0x000e24000c1e1100 */
[----:B0-----:R-:W-:-:S05]  /*b410*/  PRMT R3, R16, 0x8880, RZ ;  /* 0x0000888010037816 */ /* 0x001fca00000000ff */
[----:B------:R-:W-:-:S07]  /*b420*/  IMAD R2, R3, R18, RZ ;  /* 0x0000001203027224 */ /* 0x000fce00078e02ff */
.L_x_341:
[----:B------:R-:W-:Y:S05]  /*b430*/  BSYNC B1 ;  /* 0x0000000000017941 */ /* 0x000fea0003800000 */
.L_x_340:
[----:B0-----:R-:W-:Y:S01]  /*b440*/  @!P6 IMAD R3, R48, R17, R2 ;  /* 0x000000113003e224 */ /* 0x001fe200078e0202 */
[----:B------:R-:W-:Y:S04]  /*b450*/  BSSY B1, `(.L_x_342) ;  /* 0x0000006000017945 */ /* 0x000fe80003800000 */
[----:B------:R0:W-:Y:S01]  /*b460*/  @!P6 STG.E.U8 desc[UR36][R6.64+0x30], R3 ;  /* 0x000030030600e986 */ /* 0x0001e2000c101124 */
[----:B------:R-:W-:Y:S05]  /*b470*/  @P1 BRA `(.L_x_343) ;  /* 0x00000000000c1947 */ /* 0x000fea0003800000 */
[----:B------:R-:W0:Y:S02]  /*b480*/  LDG.E.U8 R16, desc[UR36][R14.64+0x31] ;  /* 0x000031240e107981 */ /* 0x000e24000c1e1100 */
[----:B0-----:R-:W-:-:S05]  /*b490*/  PRMT R3, R16, 0x8880, RZ ;  /* 0x0000888010037816 */ /* 0x001fca00000000ff */
[----:B------:R-:W-:-:S07]  /*b4a0*/  IMAD R2, R3, R18, RZ ;  /* 0x0000001203027224 */ /* 0x000fce00078e02ff */
.L_x_343:
[----:B------:R-:W-:Y:S05]  /*b4b0*/  BSYNC B1 ;  /* 0x0000000000017941 */ /* 0x000fea0003800000 */
.L_x_342:
        /* <DEDUP_REMOVED lines=12> */
.L_x_345:
[----:B------:R-:W-:Y:S05]  /*b580*/  BSYNC B1 ;  /* 0x0000000000017941 */ /* 0x000fea0003800000 */
.L_x_344:
[----:B0-----:R-:W-:Y:S01]  /*b590*/  @!P4 IMAD R3, R50, R17, R2 ;  /* 0x000000113203c224 */ /* 0x001fe200078e0202 */
[----:B------:R-:W-:Y:S04]  /*b5a0*/  BSSY B1, `(.L_x_346) ;  /* 0x0000006000017945 */ /* 0x000fe80003800000 */
[----:B------:R0:W-:Y:S01]  /*b5b0*/  @!P4 STG.E.U8 desc[UR36][R8.64+0x30], R3 ;  /* 0x000030030800c986 */ /* 0x0001e2000c101124 */
[----:B------:R-:W-:Y:S05]  /*b5c0*/  @P3 BRA `(.L_x_347) ;  /* 0x00000000000c3947 */ /* 0x000fea0003800000 */
[----:B------:R-:W0:Y:S02]  /*b5d0*/  LDG.E.U8 R16, desc[UR36][R156.64+0x31] ;  /* 0x000031249c107981 */ /* 0x000e24000c1e1100 */
[----:B0-----:R-:W-:-:S05]  /*b5e0*/  PRMT R3, R16, 0x8880, RZ ;  /* 0x0000888010037816 */ /* 0x001fca00000000ff */
[----:B------:R-:W-:-:S07]  /*b5f0*/  IMAD R2, R3, R18, RZ ;  /* 0x0000001203027224 */ /* 0x000fce00078e02ff */
.L_x_347:
[----:B------:R-:W-:Y:S05]  /*b600*/  BSYNC B1 ;  /* 0x0000000000017941 */ /* 0x000fea0003800000 */
.L_x_346:
[----:B------:R-:W-:Y:S01]  /*b610*/  @!P3 IMAD R51, R51, R17, R2 ;  /* 0x000000113333b224 */ /* 0x000fe200078e0202 */
[----:B------:R-:W-:Y:S04]  /*b620*/  BSSY B1, `(.L_x_348) ;  /* 0x0000006000017945 */ /* 0x000fe80003800000 */
[----:B------:R0:W-:Y:S01]  /*b630*/  @!P3 STG.E.U8 desc[UR36][R8.64+0x31], R51 ;  /* 0x000031330800b986 */ /* 0x0001e2000c101124 */
[----:B------:R-:W-:Y:S05]  /*b640*/  @P5 BRA `(.L_x_349) ;  /* 0x00000000000c5947 */ /* 0x000fea0003800000 */
[----:B------:R-:W0:Y:S02]  /*b650*/  LDG.E.U8 R16, desc[UR36][R14.64+0x38] ;  /* 0x000038240e107981 */ /* 0x000e24000c1e1100 */
[----:B0-----:R-:W-:-:S05]  /*b660*/  PRMT R3, R16, 0x8880, RZ ;  /* 0x0000888010037816 */ /* 0x001fca00000000ff */
[----:B------:R-:W-:-:S07]  /*b670*/  IMAD R2, R3, R18, RZ ;  /* 0x0000001203027224 */ /* 0x000fce00078e02ff */
.L_x_349:
[----:B------:R-:W-:Y:S05]  /*b680*/  BSYNC B1 ;  /* 0x0000000000017941 */ /* 0x000fea0003800000 */
.L_x_348:
[----:B0-----:R-:W-:Y:S01]  /*b690*/  @!P5 IMAD R3, R52, R17, R2 ;  /* 0x000000113403d224 */ /* 0x001fe200078e0202 */
[----:B------:R-:W-:Y:S04]  /*b6a0*/  BSSY B1, `(.L_x_350) ;  /* 0x0000006000017945 */ /* 0x000fe80003800000 */
[----:B------:R0:W-:Y:S01]  /*b6b0*/  @!P5 STG.E.U8 desc[UR36][R6.64+0x38], R3 ;  /* 0x000038030600d986 */ /* 0x0001e2000c101124 */
[----:B------:R-:W-:Y:S05]  /*b6c0*/  @P6 BRA `(.L_x_351) ;  /* 0x00000000000c6947 */ /* 0x000fea0003800000 */
[----:B------:R-:W0:Y:S02]  /*b6d0*/  LDG.E.U8 R16, desc[UR36][R14.64+0x39] ;  /* 0x000039240e107981 */ /* 0x000e24000c1e1100 */
[----:B0-----:R-:W-:-:S05]  /*b6e0*/  PRMT R3, R16, 0x8880, RZ ;  /* 0x0000888010037816 */ /* 0x001fca00000000ff */
[----:B------:R-:W-:-:S07]  /*b6f0*/  IMAD R2, R3, R18, RZ ;  /* 0x0000001203027224 */ /* 0x000fce00078e02ff */
.L_x_351:
[----:B------:R-:W-:Y:S05]  /*b700*/  BSYNC B1 ;  /* 0x0000000000017941 */ /* 0x000fea0003800000 */
.L_x_350:
[----:B------:R-:W-:Y:S01]  /*b710*/  @!P6 IMAD R53, R53, R17, R2 ;  /* 0x000000113535e224 */ /* 0x000fe200078e0202 */
[----:B------:R-:W-:Y:S04]  /*b720*/  BSSY B1, `(.L_x_352) ;  /* 0x0000006000017945 */ /* 0x000fe80003800000 */
[----:B------:R0:W-:Y:S01]  /*b730*/  @!P6 STG.E.U8 desc[UR36][R6.64+0x39], R53 ;  /* 0x000039350600e986 */ /* 0x0001e2000c101124 */
[----:B------:R-:W-:Y:S05]  /*b740*/  @P1 BRA `(.L_x_353) ;  /* 0x00000000000c1947 */ /* 0x000fea0003800000 */
[----:B------:R-:W0:Y:S02]  /*b750*/  LDG.E.U8 R16, desc[UR36][R156.64+0x38] ;  /* 0x000038249c107981 */ /* 0x000e24000c1e1100 */
[----:B0-----:R-:W-:-:S05]  /*b760*/  PRMT R3, R16, 0x8880, RZ ;  /* 0x0000888010037816 */ /* 0x001fca00000000ff */
[----:B------:R-:W-:-:S07]  /*b770*/  IMAD R2, R3, R18, RZ ;  /* 0x0000001203027224 */ /* 0x000fce00078e02ff */
.L_x_353:
[----:B------:R-:W-:Y:S05]  /*b780*/  BSYNC B1 ;  /* 0x0000000000017941 */ /* 0x000fea0003800000 */
.L_x_352:
        /* <DEDUP_REMOVED lines=12> */
.L_x_355:
[----:B------:R-:W-:Y:S05]  /*b850*/  BSYNC B1 ;  /* 0x0000000000017941 */ /* 0x000fea0003800000 */
.L_x_354:
[----:B------:R-:W-:Y:S01]  /*b860*/  @!P4 IMAD R55, R55, R17, R2 ;  /* 0x000000113737c224 */ /* 0x000fe200078e0202 */
[----:B------:R-:W-:Y:S04]  /*b870*/  BSSY B1, `(.L_x_356) ;  /* 0x0000006000017945 */ /* 0x000fe80003800000 */
[----:B------:R0:W-:Y:S01]  /*b880*/  @!P4 STG.E.U8 desc[UR36][R8.64+0x39], R55 ;  /* 0x000039370800c986 */ /* 0x0001e2000c101124 */
[----:B------:R-:W-:Y:S05]  /*b890*/  @P3 BRA `(.L_x_357) ;  /* 0x00000000000c3947 */ /* 0x000fea0003800000 */
[----:B------:R-:W0:Y:S02]  /*b8a0*/  LDG.E.U8 R16, desc[UR36][R14.64+0x40] ;  /* 0x000040240e107981 */ /* 0x000e24000c1e1100 */
[----:B0-----:R-:W-:-:S05]  /*b8b0*/  PRMT R3, R16, 0x8880, RZ ;  /* 0x0000888010037816 */ /* 0x001fca00000000ff */
[----:B------:R-:W-:-:S07]  /*b8c0*/  IMAD R2, R3, R18, RZ ;  /* 0x0000001203027224 */ /* 0x000fce00078e02ff */
.L_x_357:
[----:B------:R-:W-:Y:S05]  /*b8d0*/  BSYNC B1 ;  /* 0x0000000000017941 */ /* 0x000fea0003800000 */
.L_x_356:
[----:B0-----:R-:W-:Y:S01]  /*b8e0*/  @!P3 IMAD R3, R56, R17, R2 ;  /* 0x000000113803b224 */ /* 0x001fe200078e0202 */
[----:B------:R-:W-:Y:S04]  /*b8f0*/  BSSY B1, `(.L_x_358) ;  /* 0x0000006000017945 */ /* 0x000fe80003800000 */
[----:B------:R0:W-:Y:S01]  /*b900*/  @!P3 STG.E.U8 desc[UR36][R6.64+0x40], R3 ;  /* 0x000040030600b986 */ /* 0x0001e2000c101124 */
[----:B------:R-:W-:Y:S05]  /*b910*/  @P5 BRA `(.L_x_359) ;  /* 0x00000000000c5947 */ /* 0x000fea0003800000 */
[----:B------:R-:W0:Y:S02]  /*b920*/  LDG.E.U8 R16, desc[UR36][R14.64+0x41] ;  /* 0x000041240e107981 */ /* 0x000e24000c1e1100 */
[----:B0-----:R-:W-:-:S05]  /*b930*/  PRMT R3, R16, 0x8880, RZ ;  /* 0x0000888010037816 */ /* 0x001fca00000000ff */
[----:B------:R-:W-:-:S07]  /*b940*/  IMAD R2, R3, R18, RZ ;  /* 0x0000001203027224 */ /* 0x000fce00078e02ff */
.L_x_359:
[----:B------:R-:W-:Y:S05]  /*b950*/  BSYNC B1 ;  /* 0x0000000000017941 */ /* 0x000fea0003800000 */
.L_x_358:
[----:B------:R-:W-:Y:S01]  /*b960*/  @!P5 IMAD R57, R57, R17, R2 ;  /* 0x000000113939d224 */ /* 0x000fe200078e0202 */
[----:B------:R-:W-:Y:S04]  /*b970*/  BSSY B1, `(.L_x_360) ;  /* 0x0000006000017945 */ /* 0x000fe80003800000 */
[----:B------:R0:W-:Y:S01]  /*b980*/  @!P5 STG.E.U8 desc[UR36][R6.64+0x41], R57 ;  /* 0x000041390600d986 */ /* 0x0001e2000c101124 */
[----:B------:R-:W-:Y:S05]  /*b990*/  @P6 BRA `(.L_x_361) ;  /* 0x00000000000c6947 */ /* 0x000fea0003800000 */
[----:B------:R-:W0:Y:S02]  /*b9a0*/  LDG.E.U8 R16, desc[UR36][R156.64+0x40] ;  /* 0x000040249c107981 */ /* 0x000e24000c1e1100 */
[----:B0-----:R-:W-:-:S05]  /*b9b0*/  PRMT R3, R16, 0x8880, RZ ;  /* 0x0000888010037816 */ /* 0x001fca00000000ff */
[----:B------:R-:W-:-:S07]  /*b9c0*/  IMAD R2, R3, R18, RZ ;  /* 0x0000001203027224 */ /* 0x000fce00078e02ff */
.L_x_361:
[----:B------:R-:W-:Y:S05]  /*b9d0*/  BSYNC B1 ;  /* 0x0000000000017941 */ /* 0x000fea0003800000 */
.L_x_360:
[----:B0-----:R-:W-:Y:S01]  /*b9e0*/  @!P6 IMAD R3, R58, R17, R2 ;  /* 0x000000113a03e224 */ /* 0x001fe200078e0202 */
[----:B------:R-:W-:Y:S04]  /*b9f0*/  BSSY B1, `(.L_x_362) ;  /* 0x0000006000017945 */ /* 0x000fe80003800000 */
[----:B------:R0:W-:Y:S01]  /*ba00*/  @!P6 STG.E.U8 desc[UR36][R8.64+0x40], R3 ;  /* 0x000040030800e986 */ /* 0x0001e2000c101124 */
[----:B------:R-:W-:Y:S05]  /*ba10*/  @P1 BRA `(.L_x_363) ;  /* 0x00000000000c1947 */ /* 0x000fea0003800000 */
[----:B------:R-:W0:Y:S02]  /*ba20*/  LDG.E.U8 R16, desc[UR36][R156.64+0x41] ;  /* 0x000041249c107981 */ /* 0x000e24000c1e1100 */
[----:B0-----:R-:W-:-:S05]  /*ba30*/  PRMT R3, R16, 0x8880, RZ ;  /* 0x0000888010037816 */ /* 0x001fca00000000ff */
[----:B------:R-:W-:-:S07]  /*ba40*/  IMAD R2, R3, R18, RZ ;  /* 0x0000001203027224 */ /* 0x000fce00078e02ff */
.L_x_363:
[----:B------:R-:W-:Y:S05]  /*ba50*/  BSYNC B1 ;  /* 0x0000000000017941 */ /* 0x000fea0003800000 */
.L_x_362:
        /* <DEDUP_REMOVED lines=12> */
.L_x_365:
[----:B------:R-:W-:Y:S05]  /*bb20*/  BSYNC B1 ;  /* 0x0000000000017941 */ /* 0x000fea0003800000 */
.L_x_364:
[----:B0-----:R-:W-:Y:S01]  /*bb30*/  @!P4 IMAD R3, R60, R17, R2 ;  /* 0x000000113c03c224 */ /* 0x001fe200078e0202 */
[----:B------:R-:W-:Y:S04]  /*bb40*/  BSSY B1, `(.L_x_366) ;  /* 0x0000006000017945 */ /* 0x000fe80003800000 */
[----:B------:R0:W-:Y:S01]  /*bb50*/  @!P4 STG.E.U8 desc[UR36][R6.64+0x48], R3 ;  /* 0x000048030600c986 */ /* 0x0001e2000c101124 */
[----:B------:R-:W-:Y:S05]  /*bb60*/  @P3 BRA `(.L_x_367) ;  /* 0x00000000000c3947 */ /* 0x000fea0003800000 */
[----:B------:R-:W0:Y:S02]  /*bb70*/  LDG.E.U8 R16, desc[UR36][R14.64+0x49] ;  /* 0x000049240e107981 */ /* 0x000e24000c1e1100 */
[----:B0-----:R-:W-:-:S05]  /*bb80*/  PRMT R3, R16, 0x8880, RZ ;  /* 0x0000888010037816 */ /* 0x001fca00000000ff */
[----:B------:R-:W-:-:S07]  /*bb90*/  IMAD R2, R3, R18, RZ ;  /* 0x0000001203027224 */ /* 0x000fce00078e02ff */
.L_x_367:
[----:B------:R-:W-:Y:S05]  /*bba0*/  BSYNC B1 ;  /* 0x0000000000017941 */ /* 0x000fea0003800000 */
.L_x_366:
[----:B------:R-:W-:Y:S01]  /*bbb0*/  @!P3 IMAD R61, R61, R17, R2 ;  /* 0x000000113d3db224 */ /* 0x000fe200078e0202 */
[----:B------:R-:W-:Y:S04]  /*bbc0*/  BSSY B1, `(.L_x_368) ;  /* 0x0000006000017945 */ /* 0x000fe80003800000 */
[----:B------:R0:W-:Y:S01]  /*bbd0*/  @!P3 STG.E.U8 desc[UR36][R6.64+0x49], R61 ;  /* 0x0000493d0600b986 */ /* 0x0001e2000c101124 */
[----:B------:R-:W-:Y:S05]  /*bbe0*/  @P5 BRA `(.L_x_369) ;  /* 0x00000000000c5947 */ /* 0x000fea0003800000 */
[----:B------:R-:W0:Y:S02]  /*bbf0*/  LDG.E.U8 R16, desc[UR36][R156.64+0x48] ;  /* 0x000048249c107981 */ /* 0x000e24000c1e1100 */
[----:B0-----:R-:W-:-:S05]  /*bc00*/  PRMT R3, R16, 0x8880, RZ ;  /* 0x0000888010037816 */ /* 0x001fca00000000ff */
[----:B------:R-:W-:-:S07]  /*bc10*/  IMAD R2, R3, R18, RZ ;  /* 0x0000001203027224 */ /* 0x000fce00078e02ff */
.L_x_369:
[----:B------:R-:W-:Y:S05]  /*bc20*/  BSYNC B1 ;  /* 0x0000000000017941 */ /* 0x000fea0003800000 */
.L_x_368:
[----:B0-----:R-:W-:Y:S01]  /*bc30*/  @!P5 IMAD R3, R62, R17, R2 ;  /* 0x000000113e03d224 */ /* 0x001fe200078e0202 */
[----:B------:R-:W-:Y:S04]  /*bc40*/  BSSY B1, `(.L_x_370) ;  /* 0x0000006000017945 */ /* 0x000fe80003800000 */
[----:B------:R0:W-:Y:S01]  /*bc50*/  @!P5 STG.E.U8 desc[UR36][R8.64+0x48], R3 ;  /* 0x000048030800d986 */ /* 0x0001e2000c101124 */
[----:B------:R-:W-:Y:S05]  /*bc60*/  @P6 BRA `(.L_x_371) ;  /* 0x00000000000c6947 */ /* 0x000fea0003800000 */
[----:B------:R-:W0:Y:S02]  /*bc70*/  LDG.E.U8 R16, desc[UR36][R156.64+0x49] ;  /* 0x000049249c107981 */ /* 0x000e24000c1e1100 */
[----:B0-----:R-:W-:-:S05]  /*bc80*/  PRMT R3, R16, 0x8880, RZ ;  /* 0x0000888010037816 */ /* 0x001fca00000000ff */
[----:B------:R-:W-:-:S07]  /*bc90*/  IMAD R2, R3, R18, RZ ;  /* 0x0000001203027224 */ /* 0x000fce00078e02ff */
.L_x_371:
[----:B------:R-:W-:Y:S05]  /*bca0*/  BSYNC B1 ;  /* 0x0000000000017941 */ /* 0x000fea0003800000 */
.L_x_370:
[----:B------:R-:W-:Y:S01]  /*bcb0*/  @!P6 IMAD R63, R63, R17, R2 ;  /* 0x000000113f3fe224 */ /* 0x000fe200078e0202 */
[----:B------:R-:W-:Y:S04]  /*bcc0*/  BSSY B1, `(.L_x_372) ;  /* 0x0000006000017945 */ /* 0x000fe80003800000 */
[----:B------:R0:W-:Y:S01]  /*bcd0*/  @!P6 STG.E.U8 desc[UR36][R8.64+0x49], R63 ;  /* 0x0000493f0800e986 */ /* 0x0001e2000c101124 */
[----:B------:R-:W-:Y:S05]  /*bce0*/  @P1 BRA `(.L_x_373) ;  /* 0x00000000000c1947 */ /* 0x000fea0003800000 */
[----:B------:R-:W0:Y:S02]  /*bcf0*/  LDG.E.U8 R16, desc[UR36][R14.64+0x50] ;  /* 0x000050240e107981 */ /* 0x000e24000c1e1100 */
[----:B0-----:R-:W-:-:S05]  /*bd00*/  PRMT R3, R16, 0x8880, RZ ;  /* 0x0000888010037816 */ /* 0x001fca00000000ff */
[----:B------:R-:W-:-:S07]  /*bd10*/  IMAD R2, R3, R18, RZ ;  /* 0x0000001203027224 */ /* 0x000fce00078e02ff */
.L_x_373:
[----:B------:R-:W-:Y:S05]  /*bd20*/  BSYNC B1 ;  /* 0x0000000000017941 */ /* 0x000fea0003800000 */
.L_x_372:
        /* <DEDUP_REMOVED lines=12> */
.L_x_375:
[----:B------:R-:W-:Y:S05]  /*bdf0*/  BSYNC B1 ;  /* 0x0000000000017941 */ /* 0x000fea0003800000 */
.L_x_374:
[----:B------:R-:W-:Y:S01]  /*be00*/  @!P4 IMAD R65, R65, R17, R2 ;  /* 0x000000114141c224 */ /* 0x000fe200078e0202 */
[----:B------:R-:W-:Y:S04]  /*be10*/  BSSY B1, `(.L_x_376) ;  /* 0x0000006000017945 */ /* 0x000fe80003800000 */
[----:B------:R0:W-:Y:S01]  /*be20*/  @!P4 STG.E.U8 desc[UR36][R6.64+0x51], R65 ;  /* 0x000051410600c986 */ /* 0x0001e2000c101124 */
[----:B------:R-:W-:Y:S05]  /*be30*/  @P3 BRA `(.L_x_377) ;  /* 0x00000000000c3947 */ /* 0x000fea0003800000 */
[----:B------:R-:W0:Y:S02]  /*be40*/  LDG.E.U8 R16, desc[UR36][R156.64+0x50] ;  /* 0x000050249c107981 */ /* 0x000e24000c1e1100 */
[----:B0-----:R-:W-:-:S05]  /*be50*/  PRMT R3, R16, 0x8880, RZ ;  /* 0x0000888010037816 */ /* 0x001fca00000000ff */
[----:B------:R-:W-:-:S07]  /*be60*/  IMAD R2, R3, R18, RZ ;  /* 0x0000001203027224 */ /* 0x000fce00078e02ff */
.L_x_377:
[----:B------:R-:W-:Y:S05]  /*be70*/  BSYNC B1 ;  /* 0x0000000000017941 */ /* 0x000fea0003800000 */
.L_x_376:
[----:B0-----:R-:W-:Y:S01]  /*be80*/  @!P3 IMAD R3, R66, R17, R2 ;  /* 0x000000114203b224 */ /* 0x001fe200078e0202 */
[----:B------:R-:W-:Y:S04]  /*be90*/  BSSY B1, `(.L_x_378) ;  /* 0x0000006000017945 */ /* 0x000fe80003800000 */
[----:B------:R0:W-:Y:S01]  /*bea0*/  @!P3 STG.E.U8 desc[UR36][R8.64+0x50], R3 ;  /* 0x000050030800b986 */ /* 0x0001e2000c101124 */
[----:B------:R-:W-:Y:S05]  /*beb0*/  @P5 BRA `(.L_x_379) ;  /* 0x00000000000c5947 */ /* 0x000fea0003800000 */
[----:B------:R-:W0:Y:S02]  /*bec0*/  LDG.E.U8 R16, desc[UR36][R156.64+0x51] ;  /* 0x000051249c107981 */ /* 0x000e24000c1e1100 */
[----:B0-----:R-:W-:-:S05]  /*bed0*/  PRMT R3, R16, 0x8880, RZ ;  /* 0x0000888010037816 */ /* 0x001fca00000000ff */
[----:B------:R-:W-:-:S07]  /*bee0*/  IMAD R2, R3, R18, RZ ;  /* 0x0000001203027224 */ /* 0x000fce00078e02ff */
.L_x_379:
[----:B------:R-:W-:Y:S05]  /*bef0*/  BSYNC B1 ;  /* 0x0000000000017941 */ /* 0x000fea0003800000 */
.L_x_378:
[----:B------:R-:W-:Y:S01]  /*bf00*/  @!P5 IMAD R67, R67, R17, R2 ;  /* 0x000000114343d224 */ /* 0x000fe200078e0202 */
[----:B------:R-:W-:Y:S04]  /*bf10*/  BSSY B1, `(.L_x_380) ;  /* 0x0000006000017945 */ /* 0x000fe80003800000 */
[----:B------:R0:W-:Y:S01]  /*bf20*/  @!P5 STG.E.U8 desc[UR36][R8.64+0x51], R67 ;  /* 0x000051430800d986 */ /* 0x0001e2000c101124 */
[----:B------:R-:W-:Y:S05]  /*bf30*/  @P6 BRA `(.L_x_381) ;  /* 0x00000000000c6947 */ /* 0x000fea0003800000 */
[----:B------:R-:W0:Y:S02]  /*bf40*/  LDG.E.U8 R16, desc[UR36][R14.64+0x58] ;  /* 0x000058240e107981 */ /* 0x000e24000c1e1100 */
[----:B0-----:R-:W-:-:S05]  /*bf50*/  PRMT R3, R16, 0x8880, RZ ;  /* 0x0000888010037816 */ /* 0x001fca00000000ff */
[----:B------:R-:W-:-:S07]  /*bf60*/  IMAD R2, R3, R18, RZ ;  /* 0x0000001203027224 */ /* 0x000fce00078e02ff */
.L_x_381:
[----:B------:R-:W-:Y:S05]  /*bf70*/  BSYNC B1 ;  /* 0x0000000000017941 */ /* 0x000fea0003800000 */
.L_x_380:
[----:B0-----:R-:W-:Y:S01]  /*bf80*/  @!P6 IMAD R3, R68, R17, R2 ;  /* 0x000000114403e224 */ /* 0x001fe200078e0202 */
[----:B------:R-:W-:Y:S04]  /*bf90*/  BSSY B1, `(.L_x_382) ;  /* 0x0000006000017945 */ /* 0x000fe80003800000 */
[----:B------:R0:W-:Y:S01]  /*bfa0*/  @!P6 STG.E.U8 desc[UR36][R6.64+0x58], R3 ;  /* 0x000058030600e986 */ /* 0x0001e2000c101124 */
[----:B------:R-:W-:Y:S05]  /*bfb0*/  @P1 BRA `(.L_x_383) ;  /* 0x00000000000c1947 */ /* 0x000fea0003800000 */
[----:B------:R-:W0:Y:S02]  /*bfc0*/  LDG.E.U8 R16, desc[UR36][R14.64+0x59] ;  /* 0x000059240e107981 */ /* 0x000e24000c1e1100 */
[----:B0-----:R-:W-:-:S05]  /*bfd0*/  PRMT R3, R16, 0x8880, RZ ;  /* 0x0000888010037816 */ /* 0x001fca00000000ff */
[----:B------:R-:W-:-:S07]  /*bfe0*/  IMAD R2, R3, R18, RZ ;  /* 0x0000001203027224 */ /* 0x000fce00078e02ff */
.L_x_383:
[----:B------:R-:W-:Y:S05]  /*bff0*/  BSYNC B1 ;  /* 0x0000000000017941 */ /* 0x000fea0003800000 */
.L_x_382:
        /* <DEDUP_REMOVED lines=12> */
.L_x_385:
[----:B------:R-:W-:Y:S05]  /*c0c0*/  BSYNC B1 ;  /* 0x0000000000017941 */ /* 0x000fea0003800000 */
.L_x_384:
[----:B0-----:R-:W-:Y:S01]  /*c0d0*/  @!P4 IMAD R3, R70, R17, R2 ;  /* 0x000000114603c224 */ /* 0x001fe200078e0202 */
[----:B------:R-:W-:Y:S04]  /*c0e0*/  BSSY B1, `(.L_x_386) ;  /* 0x0000006000017945 */ /* 0x000fe80003800000 */
[----:B------:R0:W-:Y:S01]  /*c0f0*/  @!P4 STG.E.U8 desc[UR36][R8.64+0x58], R3 ;  /* 0x000058030800c986 */ /* 0x0001e2000c101124 */
[----:B------:R-:W-:Y:S05]  /*c100*/  @P3 BRA `(.L_x_387) ;  /* 0x00000000000c3947 */ /* 0x000fea0003800000 */
[----:B------:R-:W0:Y:S02]  /*c110*/  LDG.E.U8 R16, desc[UR36][R156.64+0x59] ;  /* 0x000059249c107981 */ /* 0x000e24000c1e1100 */
[----:B0-----:R-:W-:-:S05]  /*c120*/  PRMT R3, R16, 0x8880, RZ ;  /* 0x0000888010037816 */ /* 0x001fca00000000ff */
[----:B------:R-:W-:-:S07]  /*c130*/  IMAD R2, R3, R18, RZ ;  /* 0x0000001203027224 */ /* 0x000fce00078e02ff */
.L_x_387:
[----:B------:R-:W-:Y:S05]  /*c140*/  BSYNC B1 ;  /* 0x0000000000017941 */ /* 0x000fea0003800000 */
.L_x_386:
[----:B------:R-:W-:Y:S01]  /*c150*/  @!P3 IMAD R71, R71, R17, R2 ;  /* 0x000000114747b224 */ /* 0x000fe200078e0202 */
[----:B------:R-:W-:Y:S04]  /*c160*/  BSSY B1, `(.L_x_388) ;  /* 0x0000006000017945 */ /* 0x000fe80003800000 */
[----:B------:R0:W-:Y:S01]  /*c170*/  @!P3 STG.E.U8 desc[UR36][R8.64+0x59], R71 ;  /* 0x000059470800b986 */ /* 0x0001e2000c101124 */
[----:B------:R-:W-:Y:S05]  /*c180*/  @P5 BRA `(.L_x_389) ;  /* 0x00000000000c5947 */ /* 0x000fea0003800000 */
[----:B------:R-:W0:Y:S02]  /*c190*/  LDG.E.U8 R16, desc[UR36][R14.64+0x60] ;  /* 0x000060240e107981 */ /* 0x000e24000c1e1100 */
[----:B0-----:R-:W-:-:S05]  /*c1a0*/  PRMT R3, R16, 0x8880, RZ ;  /* 0x0000888010037816 */ /* 0x001fca00000000ff */
[----:B------:R-:W-:-:S07]  /*c1b0*/  IMAD R2, R3, R18, RZ ;  /* 0x0000001203027224 */ /* 0x000fce00078e02ff */
.L_x_389:
[----:B------:R-:W-:Y:S05]  /*c1c0*/  BSYNC B1 ;  /* 0x0000000000017941 */ /* 0x000fea0003800000 */
.L_x_388:
[----:B0-----:R-:W-:Y:S01]  /*c1d0*/  @!P5 IMAD R3, R72, R17, R2 ;  /* 0x000000114803d224 */ /* 0x001fe200078e0202 */
[----:B------:R-:W-:Y:S04]  /*c1e0*/  BSSY B1, `(.L_x_390) ;  /* 0x0000006000017945 */ /* 0x000fe80003800000 */
[----:B------:R0:W-:Y:S01]  /*c1f0*/  @!P5 STG.E.U8 desc[UR36][R6.64+0x60], R3 ;  /* 0x000060030600d986 */ /* 0x0001e2000c101124 */
[----:B------:R-:W-:Y:S05]  /*c200*/  @P6 BRA `(.L_x_391) ;  /* 0x00000000000c6947 */ /* 0x000fea0003800000 */
[----:B------:R-:W0:Y:S02]  /*c210*/  LDG.E.U8 R16, desc[UR36][R14.64+0x61] ;  /* 0x000061240e107981 */ /* 0x000e24000c1e1100 */
[----:B0-----:R-:W-:-:S05]  /*c220*/  PRMT R3, R16, 0x8880, RZ ;  /* 0x0000888010037816 */ /* 0x001fca00000000ff */
[----:B------:R-:W-:-:S07]  /*c230*/  IMAD R2, R3, R18, RZ ;  /* 0x0000001203027224 */ /* 0x000fce00078e02ff */
.L_x_391:
[----:B------:R-:W-:Y:S05]  /*c240*/  BSYNC B1 ;  /* 0x0000000000017941 */ /* 0x000fea0003800000 */
.L_x_390:
[----:B------:R-:W-:Y:S01]  /*c250*/  @!P6 IMAD R73, R73, R17, R2 ;  /* 0x000000114949e224 */ /* 0x000fe200078e0202 */
[----:B------:R-:W-:Y:S04]  /*c260*/  BSSY B1, `(.L_x_392) ;  /* 0x0000006000017945 */ /* 0x000fe80003800000 */
[----:B------:R0:W-:Y:S01]  /*c270*/  @!P6 STG.E.U8 desc[UR36][R6.64+0x61], R73 ;  /* 0x000061490600e986 */ /* 0x0001e2000c101124 */
[----:B------:R-:W-:Y:S05]  /*c280*/  @P1 BRA `(.L_x_393) ;  /* 0x00000000000c1947 */ /* 0x000fea0003800000 */
[----:B------:R-:W0:Y:S02]  /*c290*/  LDG.E.U8 R16, desc[UR36][R156.64+0x60] ;  /* 0x000060249c107981 */ /* 0x000e24000c1e1100 */
[----:B0-----:R-:W-:-:S05]  /*c2a0*/  PRMT R3, R16, 0x8880, RZ ;  /* 0x0000888010037816 */ /* 0x001fca00000000ff */
[----:B------:R-:W-:-:S07]  /*c2b0*/  IMAD R2, R3, R18, RZ ;  /* 0x0000001203027224 */ /* 0x000fce00078e02ff */
.L_x_393:
[----:B------:R-:W-:Y:S05]  /*c2c0*/  BSYNC B1 ;  /* 0x0000000000017941 */ /* 0x000fea0003800000 */
.L_x_392:
        /* <DEDUP_REMOVED lines=12> */
.L_x_395:
[----:B------:R-:W-:Y:S05]  /*c390*/  BSYNC B1 ;  /* 0x0000000000017941 */ /* 0x000fea0003800000 */
.L_x_394:
[----:B------:R-:W-:Y:S01]  /*c3a0*/  @!P4 IMAD R75, R75, R17, R2 ;  /* 0x000000114b4bc224 */ /* 0x000fe200078e0202 */
[----:B------:R-:W-:Y:S04]  /*c3b0*/  BSSY B1, `(.L_x_396) ;  /* 0x0000006000017945 */ /* 0x000fe80003800000 */
[----:B------:R0:W-:Y:S01]  /*c3c0*/  @!P4 STG.E.U8 desc[UR36][R8.64+0x61], R75 ;  /* 0x0000614b0800c986 */ /* 0x0001e2000c101124 */
[----:B------:R-:W-:Y:S05]  /*c3d0*/  @P3 BRA `(.L_x_397) ;  /* 0x00000000000c3947 */ /* 0x000fea0003800000 */
[----:B------:R-:W0:Y:S02]  /*c3e0*/  LDG.E.U8 R16, desc[UR36][R14.64+0x68] ;  /* 0x000068240e107981 */ /* 0x000e24000c1e1100 */
[----:B0-----:R-:W-:-:S05]  /*c3f0*/  PRMT R3, R16, 0x8880, RZ ;  /* 0x0000888010037816 */ /* 0x001fca00000000ff */
[----:B------:R-:W-:-:S07]  /*c400*/  IMAD R2, R3, R18, RZ ;  /* 0x0000001203027224 */ /* 0x000fce00078e02ff */
.L_x_397:
[----:B------:R-:W-:Y:S05]  /*c410*/  BSYNC B1 ;  /* 0x0000000000017941 */ /* 0x000fea0003800000 */
.L_x_396:
[----:B0-----:R-:W-:Y:S01]  /*c420*/  @!P3 IMAD R3, R76, R17, R2 ;  /* 0x000000114c03b224 */ /* 0x001fe200078e0202 */
[----:B------:R-:W-:Y:S04]  /*c430*/  BSSY B1, `(.L_x_398) ;  /* 0x0000006000017945 */ /* 0x000fe80003800000 */
[----:B------:R0:W-:Y:S01]  /*c440*/  @!P3 STG.E.U8 desc[UR36][R6.64+0x68], R3 ;  /* 0x000068030600b986 */ /* 0x0001e2000c101124 */
[----:B------:R-:W-:Y:S05]  /*c450*/  @P5 BRA `(.L_x_399) ;  /* 0x00000000000c5947 */ /* 0x000fea0003800000 */
[----:B------:R-:W0:Y:S02]  /*c460*/  LDG.E.U8 R16, desc[UR36][R14.64+0x69] ;  /* 0x000069240e107981 */ /* 0x000e24000c1e1100 */
[----:B0-----:R-:W-:-:S05]  /*c470*/  PRMT R3, R16, 0x8880, RZ ;  /* 0x0000888010037816 */ /* 0x001fca00000000ff */
[----:B------:R-:W-:-:S07]  /*c480*/  IMAD R2, R3, R18, RZ ;  /* 0x0000001203027224 */ /* 0x000fce00078e02ff */
.L_x_399:
[----:B------:R-:W-:Y:S05]  /*c490*/  BSYNC B1 ;  /* 0x0000000000017941 */ /* 0x000fea0003800000 */
.L_x_398:
[----:B------:R-:W-:Y:S01]  /*c4a0*/  @!P5 IMAD R77, R77, R17, R2 ;  /* 0x000000114d4dd224 */ /* 0x000fe200078e0202 */
[----:B------:R-:W-:Y:S04]  /*c4b0*/  BSSY B1, `(.L_x_400) ;  /* 0x0000006000017945 */ /* 0x000fe80003800000 */
[----:B------:R0:W-:Y:S01]  /*c4c0*/  @!P5 STG.E.U8 desc[UR36][R6.64+0x69], R77 ;  /* 0x0000694d0600d986 */ /* 0x0001e2000c101124 */
[----:B------:R-:W-:Y:S05]  /*c4d0*/  @P6 BRA `(.L_x_401) ;  /* 0x00000000000c6947 */ /* 0x000fea0003800000 */
[----:B------:R-:W0:Y:S02]  /*c4e0*/  LDG.E.U8 R16, desc[UR36][R156.64+0x68] ;  /* 0x000068249c107981 */ /* 0x000e24000c1e1100 */
[----:B0-----:R-:W-:-:S05]  /*c4f0*/  PRMT R3, R16, 0x8880, RZ ;  /* 0x0000888010037816 */ /* 0x001fca00000000ff */
[----:B------:R-:W-:-:S07]  /*c500*/  IMAD R2, R3, R18, RZ ;  /* 0x0000001203027224 */ /* 0x000fce00078e02ff */
.L_x_401:
[----:B------:R-:W-:Y:S05]  /*c510*/  BSYNC B1 ;  /* 0x0000000000017941 */ /* 0x000fea0003800000 */
.L_x_400:
[----:B0-----:R-:W-:Y:S01]  /*c520*/  @!P6 IMAD R3, R78, R17, R2 ;  /* 0x000000114e03e224 */ /* 0x001fe200078e0202 */
[----:B------:R-:W-:Y:S04]  /*c530*/  BSSY B1, `(.L_x_402) ;  /* 0x0000006000017945 */ /* 0x000fe80003800000 */
[----:B------:R0:W-:Y:S01]  /*c540*/  @!P6 STG.E.U8 desc[UR36][R8.64+0x68], R3 ;  /* 0x000068030800e986 */ /* 0x0001e2000c101124 */
[----:B------:R-:W-:Y:S05]  /*c550*/  @P1 BRA `(.L_x_403) ;  /* 0x00000000000c1947 */ /* 0x000fea0003800000 */
[----:B------:R-:W0:Y:S02]  /*c560*/  LDG.E.U8 R16, desc[UR36][R156.64+0x69] ;  /* 0x000069249c107981 */ /* 0x000e24000c1e1100 */
[----:B0-----:R-:W-:-:S05]  /*c570*/  PRMT R3, R16, 0x8880, RZ ;  /* 0x0000888010037816 */ /* 0x001fca00000000ff */
[----:B------:R-:W-:-:S07]  /*c580*/  IMAD R2, R3, R18, RZ ;  /* 0x0000001203027224 */ /* 0x000fce00078e02ff */
.L_x_403:
[----:B------:R-:W-:Y:S05]  /*c590*/  BSYNC B1 ;  /* 0x0000000000017941 */ /* 0x000fea0003800000 */
.L_x_402:
        /* <DEDUP_REMOVED lines=12> */
.L_x_405:
[----:B------:R-:W-:Y:S05]  /*c660*/  BSYNC B1 ;  /* 0x0000000000017941 */ /* 0x000fea0003800000 */
.L_x_404:
[----:B0-----:R-:W-:Y:S01]  /*c670*/  @!P4 IMAD R3, R80, R17, R2 ;  /* 0x000000115003c224 */ /* 0x001fe200078e0202 */
[----:B------:R-:W-:Y:S04]  /*c680*/  BSSY B1, `(.L_x_406) ;  /* 0x0000006000017945 */ /* 0x000fe80003800000 */
[----:B------:R0:W-:Y:S01]  /*c690*/  @!P4 STG.E.U8 desc[UR36][R6.64+0x70], R3 ;  /* 0x000070030600c986 */ /* 0x0001e2000c101124 */
[----:B------:R-:W-:Y:S05]  /*c6a0*/  @P3 BRA `(.L_x_407) ;  /* 0x00000000000c3947 */ /* 0x000fea0003800000 */
[----:B------:R-:W0:Y:S02]  /*c6b0*/  LDG.E.U8 R16, desc[UR36][R14.64+0x71] ;  /* 0x000071240e107981 */ /* 0x000e24000c1e1100 */
[----:B0-----:R-:W-:-:S05]  /*c6c0*/  PRMT R3, R16, 0x8880, RZ ;  /* 0x0000888010037816 */ /* 0x001fca00000000ff */
[----:B------:R-:W-:-:S07]  /*c6d0*/  IMAD R2, R3, R18, RZ ;  /* 0x0000001203027224 */ /* 0x000fce00078e02ff */
.L_x_407:
[----:B------:R-:W-:Y:S05]  /*c6e0*/  BSYNC B1 ;  /* 0x0000000000017941 */ /* 0x000fea0003800000 */
.L_x_406:
[----:B------:R-:W-:Y:S01]  /*c6f0*/  @!P3 IMAD R81, R81, R17, R2 ;  /* 0x000000115151b224 */ /* 0x000fe200078e0202 */
[----:B------:R-:W-:Y:S04]  /*c700*/  BSSY B1, `(.L_x_408) ;  /* 0x0000006000017945 */ /* 0x000fe80003800000 */
[----:B------:R0:W-:Y:S01]  /*c710*/  @!P3 STG.E.U8 desc[UR36][R6.64+0x71], R81 ;  /* 0x000071510600b986 */ /* 0x0001e2000c101124 */
[----:B------:R-:W-:Y:S05]  /*c720*/  @P5 BRA `(.L_x_409) ;  /* 0x00000000000c5947 */ /* 0x000fea0003800000 */
[----:B------:R-:W0:Y:S02]  /*c730*/  LDG.E.U8 R16, desc[UR36][R156.64+0x70] ;  /* 0x000070249c107981 */ /* 0x000e24000c1e1100 */
[----:B0-----:R-:W-:-:S05]  /*c740*/  PRMT R3, R16, 0x8880, RZ ;  /* 0x0000888010037816 */ /* 0x001fca00000000ff */
[----:B------:R-:W-:-:S07]  /*c750*/  IMAD R2, R3, R18, RZ ;  /* 0x0000001203027224 */ /* 0x000fce00078e02ff */
.L_x_409:
[----:B------:R-:W-:Y:S05]  /*c760*/  BSYNC B1 ;  /* 0x0000000000017941 */ /* 0x000fea0003800000 */
.L_x_408:
[----:B0-----:R-:W-:Y:S01]  /*c770*/  @!P5 IMAD R3, R82, R17, R2 ;  /* 0x000000115203d224 */ /* 0x001fe200078e0202 */
[----:B------:R-:W-:Y:S04]  /*c780*/  BSSY B1, `(.L_x_410) ;  /* 0x0000006000017945 */ /* 0x000fe80003800000 */
[----:B------:R0:W-:Y:S01]  /*c790*/  @!P5 STG.E.U8 desc[UR36][R8.64+0x70], R3 ;  /* 0x000070030800d986 */ /* 0x0001e2000c101124 */
[----:B------:R-:W-:Y:S05]  /*c7a0*/  @P6 BRA `(.L_x_411) ;  /* 0x00000000000c6947 */ /* 0x000fea0003800000 */
[----:B------:R-:W0:Y:S02]  /*c7b0*/  LDG.E.U8 R16, desc[UR36][R156.64+0x71] ;  /* 0x000071249c107981 */ /* 0x000e24000c1e1100 */
[----:B0-----:R-:W-:-:S05]  /*c7c0*/  PRMT R3, R16, 0x8880, RZ ;  /* 0x0000888010037816 */ /* 0x001fca00000000ff */
[----:B------:R-:W-:-:S07]  /*c7d0*/  IMAD R2, R3, R18, RZ ;  /* 0x0000001203027224 */ /* 0x000fce00078e02ff */
.L_x_411:
[----:B------:R-:W-:Y:S05]  /*c7e0*/  BSYNC B1 ;  /* 0x0000000000017941 */ /* 0x000fea0003800000 */
.L_x_410:
[----:B------:R-:W-:Y:S01]  /*c7f0*/  @!P6 IMAD R83, R83, R17, R2 ;  /* 0x000000115353e224 */ /* 0x000fe200078e0202 */
[----:B------:R-:W-:Y:S04]  /*c800*/  BSSY B1, `(.L_x_412) ;  /* 0x0000006000017945 */ /* 0x000fe80003800000 */
[----:B------:R0:W-:Y:S01]  /*c810*/  @!P6 STG.E.U8 desc[UR36][R8.64+0x71], R83 ;  /* 0x000071530800e986 */ /* 0x0001e2000c101124 */
[----:B------:R-:W-:Y:S05]  /*c820*/  @P1 BRA `(.L_x_413) ;  /* 0x00000000000c1947 */ /* 0x000fea0003800000 */
[----:B------:R-:W0:Y:S02]  /*c830*/  LDG.E.U8 R16, desc[UR36][R14.64+0x78] ;  /* 0x000078240e107981 */ /* 0x000e24000c1e1100 */
[----:B0-----:R-:W-:-:S05]  /*c840*/  PRMT R3, R16, 0x8880, RZ ;  /* 0x0000888010037816 */ /* 0x001fca00000000ff */
[----:B------:R-:W-:-:S07]  /*c850*/  IMAD R2, R3, R18, RZ ;  /* 0x0000001203027224 */ /* 0x000fce00078e02ff */
.L_x_413:
[----:B------:R-:W-:Y:S05]  /*c860*/  BSYNC B1 ;  /* 0x0000000000017941 */ /* 0x000fea0003800000 */
.L_x_412:
        /* <DEDUP_REMOVED lines=12> */
.L_x_415:
[----:B------:R-:W-:Y:S05]  /*c930*/  BSYNC B1 ;  /* 0x0000000000017941 */ /* 0x000fea0003800000 */
.L_x_414:
[----:B------:R-:W-:Y:S01]  /*c940*/  @!P4 IMAD R85, R85, R17, R2 ;  /* 0x000000115555c224 */ /* 0x000fe200078e0202 */
[----:B------:R-:W-:Y:S04]  /*c950*/  BSSY B1, `(.L_x_416) ;  /* 0x0000006000017945 */ /* 0x000fe80003800000 */
[----:B------:R0:W-:Y:S01]  /*c960*/  @!P4 STG.E.U8 desc[UR36][R6.64+0x79], R85 ;  /* 0x000079550600c986 */ /* 0x0001e2000c101124 */
[----:B------:R-:W-:Y:S05]  /*c970*/  @P3 BRA `(.L_x_417) ;  /* 0x00000000000c3947 */ /* 0x000fea0003800000 */
[----:B------:R-:W0:Y:S02]  /*c980*/  LDG.E.U8 R16, desc[UR36][R156.64+0x78] ;  /* 0x000078249c107981 */ /* 0x000e24000c1e1100 */
[----:B0-----:R-:W-:-:S05]  /*c990*/  PRMT R3, R16, 0x8880, RZ ;  /* 0x0000888010037816 */ /* 0x001fca00000000ff */
[----:B------:R-:W-:-:S07]  /*c9a0*/  IMAD R2, R3, R18, RZ ;  /* 0x0000001203027224 */ /* 0x000fce00078e02ff */
.L_x_417:
[----:B------:R-:W-:Y:S05]  /*c9b0*/  BSYNC B1 ;  /* 0x0000000000017941 */ /* 0x000fea0003800000 */
.L_x_416:
[----:B0-----:R-:W-:Y:S01]  /*c9c0*/  @!P3 IMAD R3, R86, R17, R2 ;  /* 0x000000115603b224 */ /* 0x001fe200078e0202 */
[----:B------:R-:W-:Y:S04]  /*c9d0*/  BSSY B1, `(.L_x_418) ;  /* 0x0000006000017945 */ /* 0x000fe80003800000 */
[----:B------:R0:W-:Y:S01]  /*c9e0*/  @!P3 STG.E.U8 desc[UR36][R8.64+0x78], R3 ;  /* 0x000078030800b986 */ /* 0x0001e2000c101124 */
[----:B------:R-:W-:Y:S05]  /*c9f0*/  @P5 BRA `(.L_x_419) ;  /* 0x00000000000c5947 */ /* 0x000fea0003800000 */
[----:B------:R-:W0:Y:S02]  /*ca00*/  LDG.E.U8 R16, desc[UR36][R156.64+0x79] ;  /* 0x000079249c107981 */ /* 0x000e24000c1e1100 */
[----:B0-----:R-:W-:-:S05]  /*ca10*/  PRMT R3, R16, 0x8880, RZ ;  /* 0x0000888010037816 */ /* 0x001fca00000000ff */
[----:B------:R-:W-:-:S07]  /*ca20*/  IMAD R2, R3, R18, RZ ;  /* 0x0000001203027224 */ /* 0x000fce00078e02ff */
.L_x_419:
[----:B------:R-:W-:Y:S05]  /*ca30*/  BSYNC B1 ;  /* 0x0000000000017941 */ /* 0x000fea0003800000 */
.L_x_418:
[----:B------:R-:W-:Y:S01]  /*ca40*/  @!P5 IMAD R87, R87, R17, R2 ;  /* 0x000000115757d224 */ /* 0x000fe200078e0202 */
[----:B------:R-:W-:Y:S04]  /*ca50*/  BSSY B1, `(.L_x_420) ;  /* 0x0000006000017945 */ /* 0x000fe80003800000 */
[----:B------:R0:W-:Y:S01]  /*ca60*/  @!P5 STG.E.U8 desc[UR36][R8.64+0x79], R87 ;  /* 0x000079570800d986 */ /* 0x0001e2000c101124 */
[----:B------:R-:W-:Y:S05]  /*ca70*/  @P6 BRA `(.L_x_421) ;  /* 0x00000000000c6947 */ /* 0x000fea0003800000 */
[----:B------:R-:W0:Y:S02]  /*ca80*/  LDG.E.U8 R16, desc[UR36][R14.64+0x80] ;  /* 0x000080240e107981 */ /* 0x000e24000c1e1100 */
[----:B0-----:R-:W-:-:S05]  /*ca90*/  PRMT R3, R16, 0x8880, RZ ;  /* 0x0000888010037816 */ /* 0x001fca00000000ff */
[----:B------:R-:W-:-:S07]  /*caa0*/  IMAD R2, R3, R18, RZ ;  /* 0x0000001203027224 */ /* 0x000fce00078e02ff */
.L_x_421:
[----:B------:R-:W-:Y:S05]  /*cab0*/  BSYNC B1 ;  /* 0x0000000000017941 */ /* 0x000fea0003800000 */
.L_x_420:
[----:B0-----:R-:W-:Y:S01]  /*cac0*/  @!P6 IMAD R3, R88, R17, R2 ;  /* 0x000000115803e224 */ /* 0x001fe200078e0202 */
[----:B------:R-:W-:Y:S04]  /*cad0*/  BSSY B1, `(.L_x_422) ;  /* 0x0000006000017945 */ /* 0x000fe80003800000 */
[----:B------:R0:W-:Y:S01]  /*cae0*/  @!P6 STG.E.U8 desc[UR36][R6.64+0x80], R3 ;  /* 0x000080030600e986 */ /* 0x0001e2000c101124 */
[----:B------:R-:W-:Y:S05]  /*caf0*/  @P1 BRA `(.L_x_423) ;  /* 0x00000000000c1947 */ /* 0x000fea0003800000 */
[----:B------:R-:W0:Y:S02]  /*cb00*/  LDG.E.U8 R16, desc[UR36][R14.64+0x81] ;  /* 0x000081240e107981 */ /* 0x000e24000c1e1100 */
[----:B0-----:R-:W-:-:S05]  /*cb10*/  PRMT R3, R16, 0x8880, RZ ;  /* 0x0000888010037816 */ /* 0x001fca00000000ff */
[----:B------:R-:W-:-:S07]  /*cb20*/  IMAD R2, R3, R18, RZ ;  /* 0x0000001203027224 */ /* 0x000fce00078e02ff */
.L_x_423:
[----:B------:R-:W-:Y:S05]  /*cb30*/  BSYNC B1 ;  /* 0x0000000000017941 */ /* 0x000fea0003800000 */
.L_x_422:
        /* <DEDUP_REMOVED lines=12> */
.L_x_425:
[----:B------:R-:W-:Y:S05]  /*cc00*/  BSYNC B1 ;  /* 0x0000000000017941 */ /* 0x000fea0003800000 */
.L_x_424:
[----:B0-----:R-:W-:Y:S01]  /*cc10*/  @!P4 IMAD R3, R90, R17, R2 ;  /* 0x000000115a03c224 */ /* 0x001fe200078e0202 */
[----:B------:R-:W-:Y:S04]  /*cc20*/  BSSY B1, `(.L_x_426) ;  /* 0x0000006000017945 */ /* 0x000fe80003800000 */
[----:B------:R0:W-:Y:S01]  /*cc30*/  @!P4 STG.E.U8 desc[UR36][R8.64+0x80], R3 ;  /* 0x000080030800c986 */ /* 0x0001e2000c101124 */
[----:B------:R-:W-:Y:S05]  /*cc40*/  @P3 BRA `(.L_x_427) ;  /* 0x00000000000c3947 */ /* 0x000fea0003800000 */
[----:B------:R-:W0:Y:S02]  /*cc50*/  LDG.E.U8 R16, desc[UR36][R156.64+0x81] ;  /* 0x000081249c107981 */ /* 0x000e24000c1e1100 */
[----:B0-----:R-:W-:-:S05]  /*cc60*/  PRMT R3, R16, 0x8880, RZ ;  /* 0x0000888010037816 */ /* 0x001fca00000000ff */
[----:B------:R-:W-:-:S07]  /*cc70*/  IMAD R2, R3, R18, RZ ;  /* 0x0000001203027224 */ /* 0x000fce00078e02ff */
.L_x_427:
[----:B------:R-:W-:Y:S05]  /*cc80*/  BSYNC B1 ;  /* 0x0000000000017941 */ /* 0x000fea0003800000 */
.L_x_426:
[----:B------:R-:W-:Y:S01]  /*cc90*/  @!P3 IMAD R91, R91, R17, R2 ;  /* 0x000000115b5bb224 */ /* 0x000fe200078e0202 */
[----:B------:R-:W-:Y:S04]  /*cca0*/  BSSY B1, `(.L_x_428) ;  /* 0x0000006000017945 */ /* 0x000fe80003800000 */
[----:B------:R0:W-:Y:S01]  /*ccb0*/  @!P3 STG.E.U8 desc[UR36][R8.64+0x81], R91 ;  /* 0x0000815b0800b986 */ /* 0x0001e2000c101124 */
[----:B------:R-:W-:Y:S05]  /*ccc0*/  @P5 BRA `(.L_x_429) ;  /* 0x00000000000c5947 */ /* 0x000fea0003800000 */
[----:B------:R-:W0:Y:S02]  /*ccd0*/  LDG.E.U8 R16, desc[UR36][R14.64+0x88] ;  /* 0x000088240e107981 */ /* 0x000e24000c1e1100 */
[----:B0-----:R-:W-:-:S05]  /*cce0*/  PRMT R3, R16, 0x8880, RZ ;  /* 0x0000888010037816 */ /* 0x001fca00000000ff */
[----:B------:R-:W-:-:S07]  /*ccf0*/  IMAD R2, R3, R18, RZ ;  /* 0x0000001203027224 */ /* 0x000fce00078e02ff */
.L_x_429:
[----:B------:R-:W-:Y:S05]  /*cd00*/  BSYNC B1 ;  /* 0x0000000000017941 */ /* 0x000fea0003800000 */
.L_x_428:
[----:B0-----:R-:W-:Y:S01]  /*cd10*/  @!P5 IMAD R3, R92, R17, R2 ;  /* 0x000000115c03d224 */ /* 0x001fe200078e0202 */
[----:B------:R-:W-:Y:S04]  /*cd20*/  BSSY B1, `(.L_x_430) ;  /* 0x0000006000017945 */ /* 0x000fe80003800000 */
[----:B------:R0:W-:Y:S01]  /*cd30*/  @!P5 STG.E.U8 desc[UR36][R6.64+0x88], R3 ;  /* 0x000088030600d986 */ /* 0x0001e2000c101124 */
[----:B------:R-:W-:Y:S05]  /*cd40*/  @P6 BRA `(.L_x_431) ;  /* 0x00000000000c6947 */ /* 0x000fea0003800000 */
[----:B------:R-:W0:Y:S02]  /*cd50*/  LDG.E.U8 R16, desc[UR36][R14.64+0x89] ;  /* 0x000089240e107981 */ /* 0x000e24000c1e1100 */
[----:B0-----:R-:W-:-:S05]  /*cd60*/  PRMT R3, R16, 0x8880, RZ ;  /* 0x0000888010037816 */ /* 0x001fca00000000ff */
[----:B------:R-:W-:-:S07]  /*cd70*/  IMAD R2, R3, R18, RZ ;  /* 0x0000001203027224 */ /* 0x000fce00078e02ff */
.L_x_431:
[----:B------:R-:W-:Y:S05]  /*cd80*/  BSYNC B1 ;  /* 0x0000000000017941 */ /* 0x000fea0003800000 */
.L_x_430:
[----:B------:R-:W-:Y:S01]  /*cd90*/  @!P6 IMAD R93, R93, R17, R2 ;  /* 0x000000115d5de224 */ /* 0x000fe200078e0202 */
[----:B------:R-:W-:Y:S04]  /*cda0*/  BSSY B1, `(.L_x_432) ;  /* 0x0000006000017945 */ /* 0x000fe80003800000 */
[----:B------:R0:W-:Y:S01]  /*cdb0*/  @!P6 STG.E.U8 desc[UR36][R6.64+0x89], R93 ;  /* 0x0000895d0600e986 */ /* 0x0001e2000c101124 */
[----:B------:R-:W-:Y:S05]  /*cdc0*/  @P1 BRA `(.L_x_433) ;  /* 0x00000000000c1947 */ /* 0x000fea0003800000 */
[----:B------:R-:W0:Y:S02]  /*cdd0*/  LDG.E.U8 R16, desc[UR36][R156.64+0x88] ;  /* 0x000088249c107981 */ /* 0x000e24000c1e1100 */
[----:B0-----:R-:W-:-:S05]  /*cde0*/  PRMT R3, R16, 0x8880, RZ ;  /* 0x0000888010037816 */ /* 0x001fca00000000ff */
[----:B------:R-:W-:-:S07]  /*cdf0*/  IMAD R2, R3, R18, RZ ;  /* 0x0000001203027224 */ /* 0x000fce00078e02ff */
.L_x_433:
[----:B------:R-:W-:Y:S05]  /*ce00*/  BSYNC B1 ;  /* 0x0000000000017941 */ /* 0x000fea0003800000 */
.L_x_432:
        /* <DEDUP_REMOVED lines=12> */
.L_x_435:
[----:B------:R-:W-:Y:S05]  /*ced0*/  BSYNC B1 ;  /* 0x0000000000017941 */ /* 0x000fea0003800000 */
.L_x_434:
[----:B------:R-:W-:Y:S01]  /*cee0*/  @!P4 IMAD R95, R95, R17, R2 ;  /* 0x000000115f5fc224 */ /* 0x000fe200078e0202 */
[----:B------:R-:W-:Y:S04]  /*cef0*/  BSSY B1, `(.L_x_436) ;  /* 0x0000006000017945 */ /* 0x000fe80003800000 */
[----:B------:R0:W-:Y:S01]  /*cf00*/  @!P4 STG.E.U8 desc[UR36][R8.64+0x89], R95 ;  /* 0x0000895f0800c986 */ /* 0x0001e2000c101124 */
[----:B------:R-:W-:Y:S05]  /*cf10*/  @P3 BRA `(.L_x_437) ;  /* 0x00000000000c3947 */ /* 0x000fea0003800000 */
[----:B------:R-:W0:Y:S02]  /*cf20*/  LDG.E.U8 R16, desc[UR36][R14.64+0x90] ;  /* 0x000090240e107981 */ /* 0x000e24000c1e1100 */
[----:B0-----:R-:W-:-:S05]  /*cf30*/  PRMT R3, R16, 0x8880, RZ ;  /* 0x0000888010037816 */ /* 0x001fca00000000ff */
[----:B------:R-:W-:-:S07]  /*cf40*/  IMAD R2, R3, R18, RZ ;  /* 0x0000001203027224 */ /* 0x000fce00078e02ff */
.L_x_437:
[----:B------:R-:W-:Y:S05]  /*cf50*/  BSYNC B1 ;  /* 0x0000000000017941 */ /* 0x000fea0003800000 */
.L_x_436:
[----:B0-----:R-:W-:Y:S01]  /*cf60*/  @!P3 IMAD R3, R96, R17, R2 ;  /* 0x000000116003b224 */ /* 0x001fe200078e0202 */
[----:B------:R-:W-:Y:S04]  /*cf70*/  BSSY B1, `(.L_x_438) ;  /* 0x0000006000017945 */ /* 0x000fe80003800000 */
[----:B------:R0:W-:Y:S01]  /*cf80*/  @!P3 STG.E.U8 desc[UR36][R6.64+0x90], R3 ;  /* 0x000090030600b986 */ /* 0x0001e2000c101124 */
[----:B------:R-:W-:Y:S05]  /*cf90*/  @P5 BRA `(.L_x_439) ;  /* 0x00000000000c5947 */ /* 0x000fea0003800000 */
[----:B------:R-:W0:Y:S02]  /*cfa0*/  LDG.E.U8 R16, desc[UR36][R14.64+0x91] ;  /* 0x000091240e107981 */ /* 0x000e24000c1e1100 */
[----:B0-----:R-:W-:-:S05]  /*cfb0*/  PRMT R3, R16, 0x8880, RZ ;  /* 0x0000888010037816 */ /* 0x001fca00000000ff */
[----:B------:R-:W-:-:S07]  /*cfc0*/  IMAD R2, R3, R18, RZ ;  /* 0x0000001203027224 */ /* 0x000fce00078e02ff */
.L_x_439:
[----:B------:R-:W-:Y:S05]  /*cfd0*/  BSYNC B1 ;  /* 0x0000000000017941 */ /* 0x000fea0003800000 */
.L_x_438:
[----:B------:R-:W-:Y:S01]  /*cfe0*/  @!P5 IMAD R97, R97, R17, R2 ;  /* 0x000000116161d224 */ /* 0x000fe200078e0202 */
[----:B------:R-:W-:Y:S04]  /*cff0*/  BSSY B1, `(.L_x_440) ;  /* 0x0000006000017945 */ /* 0x000fe80003800000 */
[----:B------:R0:W-:Y:S01]  /*d000*/  @!P5 STG.E.U8 desc[UR36][R6.64+0x91], R97 ;  /* 0x000091610600d986 */ /* 0x0001e2000c101124 */
[----:B------:R-:W-:Y:S05]  /*d010*/  @P6 BRA `(.L_x_441) ;  /* 0x00000000000c6947 */ /* 0x000fea0003800000 */
[----:B------:R-:W0:Y:S02]  /*d020*/  LDG.E.U8 R16, desc[UR36][R156.64+0x90] ;  /* 0x000090249c107981 */ /* 0x000e24000c1e1100 */
[----:B0-----:R-:W-:-:S05]  /*d030*/  PRMT R3, R16, 0x8880, RZ ;  /* 0x0000888010037816 */ /* 0x001fca00000000ff */
[----:B------:R-:W-:-:S07]  /*d040*/  IMAD R2, R3, R18, RZ ;  /* 0x0000001203027224 */ /* 0x000fce00078e02ff */
.L_x_441:
[----:B------:R-:W-:Y:S05]  /*d050*/  BSYNC B1 ;  /* 0x0000000000017941 */ /* 0x000fea0003800000 */
.L_x_440:
[----:B0-----:R-:W-:Y:S01]  /*d060*/  @!P6 IMAD R3, R98, R17, R2 ;  /* 0x000000116203e224 */ /* 0x001fe200078e0202 */
[----:B------:R-:W-:Y:S04]  /*d070*/  BSSY B1, `(.L_x_442) ;  /* 0x0000006000017945 */ /* 0x000fe80003800000 */
[----:B------:R0:W-:Y:S01]  /*d080*/  @!P6 STG.E.U8 desc[UR36][R8.64+0x90], R3 ;  /* 0x000090030800e986 */ /* 0x0001e2000c101124 */
[----:B------:R-:W-:Y:S05]  /*d090*/  @P1 BRA `(.L_x_443) ;  /* 0x00000000000c1947 */ /* 0x000fea0003800000 */
[----:B------:R-:W0:Y:S02]  /*d0a0*/  LDG.E.U8 R16, desc[UR36][R156.64+0x91] ;  /* 0x000091249c107981 */ /* 0x000e24000c1e1100 */
[----:B0-----:R-:W-:-:S05]  /*d0b0*/  PRMT R3, R16, 0x8880, RZ ;  /* 0x0000888010037816 */ /* 0x001fca00000000ff */
[----:B------:R-:W-:-:S07]  /*d0c0*/  IMAD R2, R3, R18, RZ ;  /* 0x0000001203027224 */ /* 0x000fce00078e02ff */
.L_x_443:
[----:B------:R-:W-:Y:S05]  /*d0d0*/  BSYNC B1 ;  /* 0x0000000000017941 */ /* 0x000fea0003800000 */
.L_x_442:
        /* <DEDUP_REMOVED lines=12> */
.L_x_445:
[----:B------:R-:W-:Y:S05]  /*d1a0*/  BSYNC B1 ;  /* 0x0000000000017941 */ /* 0x000fea0003800000 */
.L_x_444:
[----:B0-----:R-:W-:Y:S01]  /*d1b0*/  @!P4 IMAD R3, R100, R17, R2 ;  /* 0x000000116403c224 */ /* 0x001fe200078e0202 */
[----:B------:R-:W-:Y:S04]  /*d1c0*/  BSSY B1, `(.L_x_446) ;  /* 0x0000006000017945 */ /* 0x000fe80003800000 */
[----:B------:R0:W-:Y:S01]  /*d1d0*/  @!P4 STG.E.U8 desc[UR36][R6.64+0x98], R3 ;  /* 0x000098030600c986 */ /* 0x0001e2000c101124 */
[----:B------:R-:W-:Y:S05]  /*d1e0*/  @P3 BRA `(.L_x_447) ;  /* 0x00000000000c3947 */ /* 0x000fea0003800000 */
[----:B------:R-:W0:Y:S02]  /*d1f0*/  LDG.E.U8 R16, desc[UR36][R14.64+0x99] ;  /* 0x000099240e107981 */ /* 0x000e24000c1e1100 */
[----:B0-----:R-:W-:-:S05]  /*d200*/  PRMT R3, R16, 0x8880, RZ ;  /* 0x0000888010037816 */ /* 0x001fca00000000ff */
[----:B------:R-:W-:-:S07]  /*d210*/  IMAD R2, R3, R18, RZ ;  /* 0x0000001203027224 */ /* 0x000fce00078e02ff */
.L_x_447:
[----:B------:R-:W-:Y:S05]  /*d220*/  BSYNC B1 ;  /* 0x0000000000017941 */ /* 0x000fea0003800000 */
.L_x_446:
[----:B------:R-:W-:Y:S01]  /*d230*/  @!P3 IMAD R101, R101, R17, R2 ;  /* 0x000000116565b224 */ /* 0x000fe200078e0202 */
[----:B------:R-:W-:Y:S04]  /*d240*/  BSSY B1, `(.L_x_448) ;  /* 0x0000006000017945 */ /* 0x000fe80003800000 */
[----:B------:R0:W-:Y:S01]  /*d250*/  @!P3 STG.E.U8 desc[UR36][R6.64+0x99], R101 ;  /* 0x000099650600b986 */ /* 0x0001e2000c101124 */
[----:B------:R-:W-:Y:S05]  /*d260*/  @P5 BRA `(.L_x_449) ;  /* 0x00000000000c5947 */ /* 0x000fea0003800000 */
[----:B------:R-:W0:Y:S02]  /*d270*/  LDG.E.U8 R16, desc[UR36][R156.64+0x98] ;  /* 0x000098249c107981 */ /* 0x000e24000c1e1100 */
[----:B0-----:R-:W-:-:S05]  /*d280*/  PRMT R3, R16, 0x8880, RZ ;  /* 0x0000888010037816 */ /* 0x001fca00000000ff */
[----:B------:R-:W-:-:S07]  /*d290*/  IMAD R2, R3, R18, RZ ;  /* 0x0000001203027224 */ /* 0x000fce00078e02ff */
.L_x_449:
[----:B------:R-:W-:Y:S05]  /*d2a0*/  BSYNC B1 ;  /* 0x0000000000017941 */ /* 0x000fea0003800000 */
.L_x_448:
[----:B0-----:R-:W-:Y:S01]  /*d2b0*/  @!P5 IMAD R3, R102, R17, R2 ;  /* 0x000000116603d224 */ /* 0x001fe200078e0202 */
[----:B------:R-:W-:Y:S04]  /*d2c0*/  BSSY B1, `(.L_x_450) ;  /* 0x0000006000017945 */ /* 0x000fe80003800000 */
[----:B------:R0:W-:Y:S01]  /*d2d0*/  @!P5 STG.E.U8 desc[UR36][R8.64+0x98], R3 ;  /* 0x000098030800d986 */ /* 0x0001e2000c101124 */
[----:B------:R-:W-:Y:S05]  /*d2e0*/  @P6 BRA `(.L_x_451) ;  /* 0x00000000000c6947 */ /* 0x000fea0003800000 */
[----:B------:R-:W0:Y:S02]  /*d2f0*/  LDG.E.U8 R16, desc[UR36][R156.64+0x99] ;  /* 0x000099249c107981 */ /* 0x000e24000c1e1100 */
[----:B0-----:R-:W-:-:S05]  /*d300*/  PRMT R3, R16, 0x8880, RZ ;  /* 0x0000888010037816 */ /* 0x001fca00000000ff */
[----:B------:R-:W-:-:S07]  /*d310*/  IMAD R2, R3, R18, RZ ;  /* 0x0000001203027224 */ /* 0x000fce00078e02ff */
.L_x_451:
[----:B------:R-:W-:Y:S05]  /*d320*/  BSYNC B1 ;  /* 0x0000000000017941 */ /* 0x000fea0003800000 */
.L_x_450:
[----:B------:R-:W-:Y:S01]  /*d330*/  @!P6 IMAD R103, R103, R17, R2 ;  /* 0x000000116767e224 */ /* 0x000fe200078e0202 */
[----:B------:R-:W-:Y:S04]  /*d340*/  BSSY B1, `(.L_x_452) ;  /* 0x0000006000017945 */ /* 0x000fe80003800000 */
[----:B------:R0:W-:Y:S01]  /*d350*/  @!P6 STG.E.U8 desc[UR36][R8.64+0x99], R103 ;  /* 0x000099670800e986 */ /* 0x0001e2000c101124 */
[----:B------:R-:W-:Y:S05]  /*d360*/  @P1 BRA `(.L_x_453) ;  /* 0x00000000000c1947 */ /* 0x000fea0003800000 */
[----:B------:R-:W0:Y:S02]  /*d370*/  LDG.E.U8 R16, desc[UR36][R14.64+0xa0] ;  /* 0x0000a0240e107981 */ /* 0x000e24000c1e1100 */
[----:B0-----:R-:W-:-:S05]  /*d380*/  PRMT R3, R16, 0x8880, RZ ;  /* 0x0000888010037816 */ /* 0x001fca00000000ff */
[----:B------:R-:W-:-:S07]  /*d390*/  IMAD R2, R3, R18, RZ ;  /* 0x0000001203027224 */ /* 0x000fce00078e02ff */
.L_x_453:
[----:B------:R-:W-:Y:S05]  /*d3a0*/  BSYNC B1 ;  /* 0x0000000000017941 */ /* 0x000fea0003800000 */
.L_x_452:
        /* <DEDUP_REMOVED lines=12> */
.L_x_455:
[----:B------:R-:W-:Y:S05]  /*d470*/  BSYNC B1 ;  /* 0x0000000000017941 */ /* 0x000fea0003800000 */
.L_x_454:
[----:B------:R-:W-:Y:S01]  /*d480*/  @!P4 IMAD R105, R105, R17, R2 ;  /* 0x000000116969c224 */ /* 0x000fe200078e0202 */
[----:B------:R-:W-:Y:S04]  /*d490*/  BSSY B1, `(.L_x_456) ;  /* 0x0000006000017945 */ /* 0x000fe80003800000 */
[----:B------:R0:W-:Y:S01]  /*d4a0*/  @!P4 STG.E.U8 desc[UR36][R6.64+0xa1], R105 ;  /* 0x0000a1690600c986 */ /* 0x0001e2000c101124 */
[----:B------:R-:W-:Y:S05]  /*d4b0*/  @P3 BRA `(.L_x_457) ;  /* 0x00000000000c3947 */ /* 0x000fea0003800000 */
[----:B------:R-:W0:Y:S02]  /*d4c0*/  LDG.E.U8 R16, desc[UR36][R156.64+0xa0] ;  /* 0x0000a0249c107981 */ /* 0x000e24000c1e1100 */
[----:B0-----:R-:W-:-:S05]  /*d4d0*/  PRMT R3, R16, 0x8880, RZ ;  /* 0x0000888010037816 */ /* 0x001fca00000000ff */
[----:B------:R-:W-:-:S07]  /*d4e0*/  IMAD R2, R3, R18, RZ ;  /* 0x0000001203027224 */ /* 0x000fce00078e02ff */
.L_x_457:
[----:B------:R-:W-:Y:S05]  /*d4f0*/  BSYNC B1 ;  /* 0x0000000000017941 */ /* 0x000fea0003800000 */
.L_x_456:
[----:B0-----:R-:W-:Y:S01]  /*d500*/  @!P3 IMAD R3, R106, R17, R2 ;  /* 0x000000116a03b224 */ /* 0x001fe200078e0202 */
[----:B------:R-:W-:Y:S04]  /*d510*/  BSSY B1, `(.L_x_458) ;  /* 0x0000006000017945 */ /* 0x000fe80003800000 */
[----:B------:R0:W-:Y:S01]  /*d520*/  @!P3 STG.E.U8 desc[UR36][R8.64+0xa0], R3 ;  /* 0x0000a0030800b986 */ /* 0x0001e2000c101124 */
[----:B------:R-:W-:Y:S05]  /*d530*/  @P5 BRA `(.L_x_459) ;  /* 0x00000000000c5947 */ /* 0x000fea0003800000 */
[----:B------:R-:W0:Y:S02]  /*d540*/  LDG.E.U8 R16, desc[UR36][R156.64+0xa1] ;  /* 0x0000a1249c107981 */ /* 0x000e24000c1e1100 */
[----:B0-----:R-:W-:-:S05]  /*d550*/  PRMT R3, R16, 0x8880, RZ ;  /* 0x0000888010037816 */ /* 0x001fca00000000ff */
[----:B------:R-:W-:-:S07]  /*d560*/  IMAD R2, R3, R18, RZ ;  /* 0x0000001203027224 */ /* 0x000fce00078e02ff */
.L_x_459:
[----:B------:R-:W-:Y:S05]  /*d570*/  BSYNC B1 ;  /* 0x0000000000017941 */ /* 0x000fea0003800000 */
.L_x_458:
[----:B------:R-:W-:Y:S01]  /*d580*/  @!P5 IMAD R107, R107, R17, R2 ;  /* 0x000000116b6bd224 */ /* 0x000fe200078e0202 */
[----:B------:R-:W-:Y:S04]  /*d590*/  BSSY B1, `(.L_x_460) ;  /* 0x0000006000017945 */ /* 0x000fe80003800000 */
[----:B------:R0:W-:Y:S01]  /*d5a0*/  @!P5 STG.E.U8 desc[UR36][R8.64+0xa1], R107 ;  /* 0x0000a16b0800d986 */ /* 0x0001e2000c101124 */
[----:B------:R-:W-:Y:S05]  /*d5b0*/  @P6 BRA `(.L_x_461) ;  /* 0x00000000000c6947 */ /* 0x000fea0003800000 */
[----:B------:R-:W0:Y:S02]  /*d5c0*/  LDG.E.U8 R16, desc[UR36][R14.64+0xa8] ;  /* 0x0000a8240e107981 */ /* 0x000e24000c1e1100 */
[----:B0-----:R-:W-:-:S05]  /*d5d0*/  PRMT R3, R16, 0x8880, RZ ;  /* 0x0000888010037816 */ /* 0x001fca00000000ff */
[----:B------:R-:W-:-:S07]  /*d5e0*/  IMAD R2, R3, R18, RZ ;  /* 0x0000001203027224 */ /* 0x000fce00078e02ff */
.L_x_461:
[----:B------:R-:W-:Y:S05]  /*d5f0*/  BSYNC B1 ;  /* 0x0000000000017941 */ /* 0x000fea0003800000 */
.L_x_460:
[----:B0-----:R-:W-:Y:S01]  /*d600*/  @!P6 IMAD R3, R108, R17, R2 ;  /* 0x000000116c03e224 */ /* 0x001fe200078e0202 */
[----:B------:R-:W-:Y:S04]  /*d610*/  BSSY B1, `(.L_x_462) ;  /* 0x0000006000017945 */ /* 0x000fe80003800000 */
[----:B------:R0:W-:Y:S01]  /*d620*/  @!P6 STG.E.U8 desc[UR36][R6.64+0xa8], R3 ;  /* 0x0000a8030600e986 */ /* 0x0001e2000c101124 */
[----:B------:R-:W-:Y:S05]  /*d630*/  @P1 BRA `(.L_x_463) ;  /* 0x00000000000c1947 */ /* 0x000fea0003800000 */
[----:B------:R-:W0:Y:S02]  /*d640*/  LDG.E.U8 R16, desc[UR36][R14.64+0xa9] ;  /* 0x0000a9240e107981 */ /* 0x000e24000c1e1100 */
[----:B0-----:R-:W-:-:S05]  /*d650*/  PRMT R3, R16, 0x8880, RZ ;  /* 0x0000888010037816 */ /* 0x001fca00000000ff */
[----:B------:R-:W-:-:S07]  /*d660*/  IMAD R2, R3, R18, RZ ;  /* 0x0000001203027224 */ /* 0x000fce00078e02ff */
.L_x_463:
[----:B------:R-:W-:Y:S05]  /*d670*/  BSYNC B1 ;  /* 0x0000000000017941 */ /* 0x000fea0003800000 */
.L_x_462:
        /* <DEDUP_REMOVED lines=12> */
.L_x_465:
[----:B------:R-:W-:Y:S05]  /*d740*/  BSYNC B1 ;  /* 0x0000000000017941 */ /* 0x000fea0003800000 */
.L_x_464:
[----:B0-----:R-:W-:Y:S01]  /*d750*/  @!P4 IMAD R3, R110, R17, R2 ;  /* 0x000000116e03c224 */ /* 0x001fe200078e0202 */
[----:B------:R-:W-:Y:S04]  /*d760*/  BSSY B1, `(.L_x_466) ;  /* 0x0000006000017945 */ /* 0x000fe80003800000 */
[----:B------:R0:W-:Y:S01]  /*d770*/  @!P4 STG.E.U8 desc[UR36][R8.64+0xa8], R3 ;  /* 0x0000a8030800c986 */ /* 0x0001e2000c101124 */
[----:B------:R-:W-:Y:S05]  /*d780*/  @P3 BRA `(.L_x_467) ;  /* 0x00000000000c3947 */ /* 0x000fea0003800000 */
[----:B------:R-:W0:Y:S02]  /*d790*/  LDG.E.U8 R16, desc[UR36][R156.64+0xa9] ;  /* 0x0000a9249c107981 */ /* 0x000e24000c1e1100 */
[----:B0-----:R-:W-:-:S05]  /*d7a0*/  PRMT R3, R16, 0x8880, RZ ;  /* 0x0000888010037816 */ /* 0x001fca00000000ff */
[----:B------:R-:W-:-:S07]  /*d7b0*/  IMAD R2, R3, R18, RZ ;  /* 0x0000001203027224 */ /* 0x000fce00078e02ff */
.L_x_467:
[----:B------:R-:W-:Y:S05]  /*d7c0*/  BSYNC B1 ;  /* 0x0000000000017941 */ /* 0x000fea0003800000 */
.L_x_466:
[----:B------:R-:W-:Y:S01]  /*d7d0*/  @!P3 IMAD R111, R111, R17, R2 ;  /* 0x000000116f6fb224 */ /* 0x000fe200078e0202 */
[----:B------:R-:W-:Y:S04]  /*d7e0*/  BSSY B1, `(.L_x_468) ;  /* 0x0000006000017945 */ /* 0x000fe80003800000 */
[----:B------:R0:W-:Y:S01]  /*d7f0*/  @!P3 STG.E.U8 desc[UR36][R8.64+0xa9], R111 ;  /* 0x0000a96f0800b986 */ /* 0x0001e2000c101124 */
[----:B------:R-:W-:Y:S05]  /*d800*/  @P5 BRA `(.L_x_469) ;  /* 0x00000000000c5947 */ /* 0x000fea0003800000 */
[----:B------:R-:W0:Y:S02]  /*d810*/  LDG.E.U8 R16, desc[UR36][R14.64+0xb0] ;  /* 0x0000b0240e107981 */ /* 0x000e24000c1e1100 */
[----:B0-----:R-:W-:-:S05]  /*d820*/  PRMT R3, R16, 0x8880, RZ ;  /* 0x0000888010037816 */ /* 0x001fca00000000ff */
[----:B------:R-:W-:-:S07]  /*d830*/  IMAD R2, R3, R18, RZ ;  /* 0x0000001203027224 */ /* 0x000fce00078e02ff */
.L_x_469:
[----:B------:R-:W-:Y:S05]  /*d840*/  BSYNC B1 ;  /* 0x0000000000017941 */ /* 0x000fea0003800000 */
.L_x_468:
[----:B0-----:R-:W-:Y:S01]  /*d850*/  @!P5 IMAD R3, R112, R17, R2 ;  /* 0x000000117003d224 */ /* 0x001fe200078e0202 */
[----:B------:R-:W-:Y:S04]  /*d860*/  BSSY B1, `(.L_x_470) ;  /* 0x0000006000017945 */ /* 0x000fe80003800000 */
[----:B------:R0:W-:Y:S01]  /*d870*/  @!P5 STG.E.U8 desc[UR36][R6.64+0xb0], R3 ;  /* 0x0000b0030600d986 */ /* 0x0001e2000c101124 */
[----:B------:R-:W-:Y:S05]  /*d880*/  @P6 BRA `(.L_x_471) ;  /* 0x00000000000c6947 */ /* 0x000fea0003800000 */
[----:B------:R-:W0:Y:S02]  /*d890*/  LDG.E.U8 R16, desc[UR36][R14.64+0xb1] ;  /* 0x0000b1240e107981 */ /* 0x000e24000c1e1100 */
[----:B0-----:R-:W-:-:S05]  /*d8a0*/  PRMT R3, R16, 0x8880, RZ ;  /* 0x0000888010037816 */ /* 0x001fca00000000ff */
[----:B------:R-:W-:-:S07]  /*d8b0*/  IMAD R2, R3, R18, RZ ;  /* 0x0000001203027224 */ /* 0x000fce00078e02ff */
.L_x_471:
[----:B------:R-:W-:Y:S05]  /*d8c0*/  BSYNC B1 ;  /* 0x0000000000017941 */ /* 0x000fea0003800000 */
.L_x_470:
[----:B------:R-:W-:Y:S01]  /*d8d0*/  @!P6 IMAD R113, R113, R17, R2 ;  /* 0x000000117171e224 */ /* 0x000fe200078e0202 */
[----:B------:R-:W-:Y:S04]  /*d8e0*/  BSSY B1, `(.L_x_472) ;  /* 0x0000006000017945 */ /* 0x000fe80003800000 */
[----:B------:R0:W-:Y:S01]  /*d8f0*/  @!P6 STG.E.U8 desc[UR36][R6.64+0xb1], R113 ;  /* 0x0000b1710600e986 */ /* 0x0001e2000c101124 */
[----:B------:R-:W-:Y:S05]  /*d900*/  @P1 BRA `(.L_x_473) ;  /* 0x00000000000c1947 */ /* 0x000fea0003800000 */
[----:B------:R-:W0:Y:S02]  /*d910*/  LDG.E.U8 R16, desc[UR36][R156.64+0xb0] ;  /* 0x0000b0249c107981 */ /* 0x000e24000c1e1100 */
[----:B0-----:R-:W-:-:S05]  /*d920*/  PRMT R3, R16, 0x8880, RZ ;  /* 0x0000888010037816 */ /* 0x001fca00000000ff */
[----:B------:R-:W-:-:S07]  /*d930*/  IMAD R2, R3, R18, RZ ;  /* 0x0000001203027224 */ /* 0x000fce00078e02ff */
.L_x_473:
[----:B------:R-:W-:Y:S05]  /*d940*/  BSYNC B1 ;  /* 0x0000000000017941 */ /* 0x000fea0003800000 */
.L_x_472:
        /* <DEDUP_REMOVED lines=12> */
.L_x_475:
[----:B------:R-:W-:Y:S05]  /*da10*/  BSYNC B1 ;  /* 0x0000000000017941 */ /* 0x000fea0003800000 */
.L_x_474:
[----:B------:R-:W-:Y:S01]  /*da20*/  @!P4 IMAD R115, R115, R17, R2 ;  /* 0x000000117373c224 */ /* 0x000fe200078e0202 */
[----:B------:R-:W-:Y:S04]  /*da30*/  BSSY B1, `(.L_x_476) ;  /* 0x0000006000017945 */ /* 0x000fe80003800000 */
[----:B------:R0:W-:Y:S01]  /*da40*/  @!P4 STG.E.U8 desc[UR36][R8.64+0xb1], R115 ;  /* 0x0000b1730800c986 */ /* 0x0001e2000c101124 */
[----:B------:R-:W-:Y:S05]  /*da50*/  @P3 BRA `(.L_x_477) ;  /* 0x00000000000c3947 */ /* 0x000fea0003800000 */
[----:B------:R-:W0:Y:S02]  /*da60*/  LDG.E.U8 R16, desc[UR36][R14.64+0xb8] ;  /* 0x0000b8240e107981 */ /* 0x000e24000c1e1100 */
[----:B0-----:R-:W-:-:S05]  /*da70*/  PRMT R3, R16, 0x8880, RZ ;  /* 0x0000888010037816 */ /* 0x001fca00000000ff */
[----:B------:R-:W-:-:S07]  /*da80*/  IMAD R2, R3, R18, RZ ;  /* 0x0000001203027224 */ /* 0x000fce00078e02ff */
.L_x_477:
[----:B------:R-:W-:Y:S05]  /*da90*/  BSYNC B1 ;  /* 0x0000000000017941 */ /* 0x000fea0003800000 */
.L_x_476:
[----:B0-----:R-:W-:Y:S01]  /*daa0*/  @!P3 IMAD R3, R116, R17, R2 ;  /* 0x000000117403b224 */ /* 0x001fe200078e0202 */
[----:B------:R-:W-:Y:S04]  /*dab0*/  BSSY B1, `(.L_x_478) ;  /* 0x0000006000017945 */ /* 0x000fe80003800000 */
[----:B------:R0:W-:Y:S01]  /*dac0*/  @!P3 STG.E.U8 desc[UR36][R6.64+0xb8], R3 ;  /* 0x0000b8030600b986 */ /* 0x0001e2000c101124 */
[----:B------:R-:W-:Y:S05]  /*dad0*/  @P5 BRA `(.L_x_479) ;  /* 0x00000000000c5947 */ /* 0x000fea0003800000 */
[----:B------:R-:W0:Y:S02]  /*dae0*/  LDG.E.U8 R16, desc[UR36][R14.64+0xb9] ;  /* 0x0000b9240e107981 */ /* 0x000e24000c1e1100 */
[----:B0-----:R-:W-:-:S05]  /*daf0*/  PRMT R3, R16, 0x8880, RZ ;  /* 0x0000888010037816 */ /* 0x001fca00000000ff */
[----:B------:R-:W-:-:S07]  /*db00*/  IMAD R2, R3, R18, RZ ;  /* 0x0000001203027224 */ /* 0x000fce00078e02ff */
.L_x_479:
[----:B------:R-:W-:Y:S05]  /*db10*/  BSYNC B1 ;  /* 0x0000000000017941 */ /* 0x000fea0003800000 */
.L_x_478:
[----:B------:R-:W-:Y:S01]  /*db20*/  @!P5 IMAD R117, R117, R17, R2 ;  /* 0x000000117575d224 */ /* 0x000fe200078e0202 */
[----:B------:R-:W-:Y:S04]  /*db30*/  BSSY B1, `(.L_x_480) ;  /* 0x0000006000017945 */ /* 0x000fe80003800000 */
[----:B------:R0:W-:Y:S01]  /*db40*/  @!P5 STG.E.U8 desc[UR36][R6.64+0xb9], R117 ;  /* 0x0000b9750600d986 */ /* 0x0001e2000c101124 */
[----:B------:R-:W-:Y:S05]  /*db50*/  @P6 BRA `(.L_x_481) ;  /* 0x00000000000c6947 */ /* 0x000fea0003800000 */
[----:B------:R-:W0:Y:S02]  /*db60*/  LDG.E.U8 R16, desc[UR36][R156.64+0xb8] ;  /* 0x0000b8249c107981 */ /* 0x000e24000c1e1100 */
[----:B0-----:R-:W-:-:S05]  /*db70*/  PRMT R3, R16, 0x8880, RZ ;  /* 0x0000888010037816 */ /* 0x001fca00000000ff */
[----:B------:R-:W-:-:S07]  /*db80*/  IMAD R2, R3, R18, RZ ;  /* 0x0000001203027224 */ /* 0x000fce00078e02ff */
.L_x_481:
[----:B------:R-:W-:Y:S05]  /*db90*/  BSYNC B1 ;  /* 0x0000000000017941 */ /* 0x000fea0003800000 */
.L_x_480:
[----:B0-----:R-:W-:Y:S01]  /*dba0*/  @!P6 IMAD R3, R118, R17, R2 ;  /* 0x000000117603e224 */ /* 0x001fe200078e0202 */
[----:B------:R-:W-:Y:S04]  /*dbb0*/  BSSY B1, `(.L_x_482) ;  /* 0x0000006000017945 */ /* 0x000fe80003800000 */
[----:B------:R0:W-:Y:S01]  /*dbc0*/  @!P6 STG.E.U8 desc[UR36][R8.64+0xb8], R3 ;  /* 0x0000b8030800e986 */ /* 0x0001e2000c101124 */
[----:B------:R-:W-:Y:S05]  /*dbd0*/  @P1 BRA `(.L_x_483) ;  /* 0x00000000000c1947 */ /* 0x000fea0003800000 */
[----:B------:R-:W0:Y:S02]  /*dbe0*/  LDG.E.U8 R16, desc[UR36][R156.64+0xb9] ;  /* 0x0000b9249c107981 */ /* 0x000e24000c1e1100 */
[----:B0-----:R-:W-:-:S05]  /*dbf0*/  PRMT R3, R16, 0x8880, RZ ;  /* 0x0000888010037816 */ /* 0x001fca00000000ff */
[----:B------:R-:W-:-:S07]  /*dc00*/  IMAD R2, R3, R18, RZ ;  /* 0x0000001203027224 */ /* 0x000fce00078e02ff */
.L_x_483:
[----:B------:R-:W-:Y:S05]  /*dc10*/  BSYNC B1 ;  /* 0x0000000000017941 */ /* 0x000fea0003800000 */
.L_x_482:
        /* <DEDUP_REMOVED lines=12> */
.L_x_485:
[----:B------:R-:W-:Y:S05]  /*dce0*/  BSYNC B1 ;  /* 0x0000000000017941 */ /* 0x000fea0003800000 */
.L_x_484:
[----:B0-----:R-:W-:Y:S01]  /*dcf0*/  @!P4 IMAD R3, R120, R17, R2 ;  /* 0x000000117803c224 */ /* 0x001fe200078e0202 */
[----:B------:R-:W-:Y:S04]  /*dd00*/  BSSY B1, `(.L_x_486) ;  /* 0x0000006000017945 */ /* 0x000fe80003800000 */
[----:B------:R0:W-:Y:S01]  /*dd10*/  @!P4 STG.E.U8 desc[UR36][R6.64+0xc0], R3 ;  /* 0x0000c0030600c986 */ /* 0x0001e2000c101124 */
[----:B------:R-:W-:Y:S05]  /*dd20*/  @P3 BRA `(.L_x_487) ;  /* 0x00000000000c3947 */ /* 0x000fea0003800000 */
[----:B------:R-:W0:Y:S02]  /*dd30*/  LDG.E.U8 R16, desc[UR36][R14.64+0xc1] ;  /* 0x0000c1240e107981 */ /* 0x000e24000c1e1100 */
[----:B0-----:R-:W-:-:S05]  /*dd40*/  PRMT R3, R16, 0x8880, RZ ;  /* 0x0000888010037816 */ /* 0x001fca00000000ff */
[----:B------:R-:W-:-:S07]  /*dd50*/  IMAD R2, R3, R18, RZ ;  /* 0x0000001203027224 */ /* 0x000fce00078e02ff */
.L_x_487:
[----:B------:R-:W-:Y:S05]  /*dd60*/  BSYNC B1 ;  /* 0x0000000000017941 */ /* 0x000fea0003800000 */
.L_x_486:
[----:B------:R-:W-:Y:S01]  /*dd70*/  @!P3 IMAD R121, R121, R17, R2 ;  /* 0x000000117979b224 */ /* 0x000fe200078e0202 */
[----:B------:R-:W-:Y:S04]  /*dd80*/  BSSY B1, `(.L_x_488) ;  /* 0x0000006000017945 */ /* 0x000fe80003800000 */
[----:B------:R0:W-:Y:S01]  /*dd90*/  @!P3 STG.E.U8 desc[UR36][R6.64+0xc1], R121 ;  /* 0x0000c1790600b986 */ /* 0x0001e2000c101124 */
[----:B------:R-:W-:Y:S05]  /*dda0*/  @P5 BRA `(.L_x_489) ;  /* 0x00000000000c5947 */ /* 0x000fea0003800000 */
[----:B------:R-:W0:Y:S02]  /*ddb0*/  LDG.E.U8 R16, desc[UR36][R156.64+0xc0] ;  /* 0x0000c0249c107981 */ /* 0x000e24000c1e1100 */
[----:B0-----:R-:W-:-:S05]  /*ddc0*/  PRMT R3, R16, 0x8880, RZ ;  /* 0x0000888010037816 */ /* 0x001fca00000000ff */
[----:B------:R-:W-:-:S07]  /*ddd0*/  IMAD R2, R3, R18, RZ ;  /* 0x0000001203027224 */ /* 0x000fce00078e02ff */
.L_x_489:
[----:B------:R-:W-:Y:S05]  /*dde0*/  BSYNC B1 ;  /* 0x0000000000017941 */ /* 0x000fea0003800000 */
.L_x_488:
[----:B0-----:R-:W-:Y:S01]  /*ddf0*/  @!P5 IMAD R3, R122, R17, R2 ;  /* 0x000000117a03d224 */ /* 0x001fe200078e0202 */
[----:B------:R-:W-:Y:S04]  /*de00*/  BSSY B1, `(.L_x_490) ;  /* 0x0000006000017945 */ /* 0x000fe80003800000 */
[----:B------:R0:W-:Y:S01]  /*de10*/  @!P5 STG.E.U8 desc[UR36][R8.64+0xc0], R3 ;  /* 0x0000c0030800d986 */ /* 0x0001e2000c101124 */
[----:B------:R-:W-:Y:S05]  /*de20*/  @P6 BRA `(.L_x_491) ;  /* 0x00000000000c6947 */ /* 0x000fea0003800000 */
[----:B------:R-:W0:Y:S02]  /*de30*/  LDG.E.U8 R16, desc[UR36][R156.64+0xc1] ;  /* 0x0000c1249c107981 */ /* 0x000e24000c1e1100 */
[----:B0-----:R-:W-:-:S05]  /*de40*/  PRMT R3, R16, 0x8880, RZ ;  /* 0x0000888010037816 */ /* 0x001fca00000000ff */
[----:B------:R-:W-:-:S07]  /*de50*/  IMAD R2, R3, R18, RZ ;  /* 0x0000001203027224 */ /* 0x000fce00078e02ff */
.L_x_491:
[----:B------:R-:W-:Y:S05]  /*de60*/  BSYNC B1 ;  /* 0x0000000000017941 */ /* 0x000fea0003800000 */
.L_x_490:
[----:B------:R-:W-:Y:S01]  /*de70*/  @!P6 IMAD R123, R123, R17, R2 ;  /* 0x000000117b7be224 */ /* 0x000fe200078e0202 */
[----:B------:R-:W-:Y:S04]  /*de80*/  BSSY B1, `(.L_x_492) ;  /* 0x0000006000017945 */ /* 0x000fe80003800000 */
[----:B------:R0:W-:Y:S01]  /*de90*/  @!P6 STG.E.U8 desc[UR36][R8.64+0xc1], R123 ;  /* 0x0000c17b0800e986 */ /* 0x0001e2000c101124 */
[----:B------:R-:W-:Y:S05]  /*dea0*/  @P1 BRA `(.L_x_493) ;  /* 0x00000000000c1947 */ /* 0x000fea0003800000 */
[----:B------:R-:W0:Y:S02]  /*deb0*/  LDG.E.U8 R16, desc[UR36][R14.64+0xc8] ;  /* 0x0000c8240e107981 */ /* 0x000e24000c1e1100 */
[----:B0-----:R-:W-:-:S05]  /*dec0*/  PRMT R3, R16, 0x8880, RZ ;  /* 0x0000888010037816 */ /* 0x001fca00000000ff */
[----:B------:R-:W-:-:S07]  /*ded0*/  IMAD R2, R3, R18, RZ ;  /* 0x0000001203027224 */ /* 0x000fce00078e02ff */
.L_x_493:
[----:B------:R-:W-:Y:S05]  /*dee0*/  BSYNC B1 ;  /* 0x0000000000017941 */ /* 0x000fea0003800000 */
.L_x_492:
        /* <DEDUP_REMOVED lines=12> */
.L_x_495:
[----:B------:R-:W-:Y:S05]  /*dfb0*/  BSYNC B1 ;  /* 0x0000000000017941 */ /* 0x000fea0003800000 */
.L_x_494:
[----:B------:R-:W-:Y:S01]  /*dfc0*/  @!P4 IMAD R125, R125, R17, R2 ;  /* 0x000000117d7dc224 */ /* 0x000fe200078e0202 */
[----:B------:R-:W-:Y:S04]  /*dfd0*/  BSSY B1, `(.L_x_496) ;  /* 0x0000006000017945 */ /* 0x000fe80003800000 */
[----:B------:R0:W-:Y:S01]  /*dfe0*/  @!P4 STG.E.U8 desc[UR36][R6.64+0xc9], R125 ;  /* 0x0000c97d0600c986 */ /* 0x0001e2000c101124 */
[----:B------:R-:W-:Y:S05]  /*dff0*/  @P3 BRA `(.L_x_497) ;  /* 0x00000000000c3947 */ /* 0x000fea0003800000 */
[----:B------:R-:W0:Y:S02]  /*e000*/  LDG.E.U8 R16, desc[UR36][R156.64+0xc8] ;  /* 0x0000c8249c107981 */ /* 0x000e24000c1e1100 */
[----:B0-----:R-:W-:-:S05]  /*e010*/  PRMT R3, R16, 0x8880, RZ ;  /* 0x0000888010037816 */ /* 0x001fca00000000ff */
[----:B------:R-:W-:-:S07]  /*e020*/  IMAD R2, R3, R18, RZ ;  /* 0x0000001203027224 */ /* 0x000fce00078e02ff */
.L_x_497:
[----:B------:R-:W-:Y:S05]  /*e030*/  BSYNC B1 ;  /* 0x0000000000017941 */ /* 0x000fea0003800000 */
.L_x_496:
[----:B0-----:R-:W-:Y:S01]  /*e040*/  @!P3 IMAD R3, R126, R17, R2 ;  /* 0x000000117e03b224 */ /* 0x001fe200078e0202 */
[----:B------:R-:W-:Y:S04]  /*e050*/  BSSY B1, `(.L_x_498) ;  /* 0x0000006000017945 */ /* 0x000fe80003800000 */
[----:B------:R0:W-:Y:S01]  /*e060*/  @!P3 STG.E.U8 desc[UR36][R8.64+0xc8], R3 ;  /* 0x0000c8030800b986 */ /* 0x0001e2000c101124 */
[----:B------:R-:W-:Y:S05]  /*e070*/  @P5 BRA `(.L_x_499) ;  /* 0x00000000000c5947 */ /* 0x000fea0003800000 */
[----:B------:R-:W0:Y:S02]  /*e080*/  LDG.E.U8 R16, desc[UR36][R156.64+0xc9] ;  /* 0x0000c9249c107981 */ /* 0x000e24000c1e1100 */
[----:B0-----:R-:W-:-:S05]  /*e090*/  PRMT R3, R16, 0x8880, RZ ;  /* 0x0000888010037816 */ /* 0x001fca00000000ff */
[----:B------:R-:W-:-:S07]  /*e0a0*/  IMAD R2, R3, R18, RZ ;  /* 0x0000001203027224 */ /* 0x000fce00078e02ff */
.L_x_499:
[----:B------:R-:W-:Y:S05]  /*e0b0*/  BSYNC B1 ;  /* 0x0000000000017941 */ /* 0x000fea0003800000 */
.L_x_498:
[----:B------:R-:W-:Y:S01]  /*e0c0*/  @!P5 IMAD R127, R127, R17, R2 ;  /* 0x000000117f7fd224 */ /* 0x000fe200078e0202 */
[----:B------:R-:W-:Y:S04]  /*e0d0*/  BSSY B1, `(.L_x_500) ;  /* 0x0000006000017945 */ /* 0x000fe80003800000 */
[----:B------:R0:W-:Y:S01]  /*e0e0*/  @!P5 STG.E.U8 desc[UR36][R8.64+0xc9], R127 ;  /* 0x0000c97f0800d986 */ /* 0x0001e2000c101124 */
[----:B------:R-:W-:Y:S05]  /*e0f0*/  @P6 BRA `(.L_x_501) ;  /* 0x00000000000c6947 */ /* 0x000fea0003800000 */
[----:B------:R-:W0:Y:S02]  /*e100*/  LDG.E.U8 R16, desc[UR36][R14.64+0xd0] ;  /* 0x0000d0240e107981 */ /* 0x000e24000c1e1100 */
[----:B0-----:R-:W-:-:S05]  /*e110*/  PRMT R3, R16, 0x8880, RZ ;  /* 0x0000888010037816 */ /* 0x001fca00000000ff */
[----:B------:R-:W-:-:S07]  /*e120*/  IMAD R2, R3, R18, RZ ;  /* 0x0000001203027224 */ /* 0x000fce00078e02ff */
.L_x_501:
[----:B------:R-:W-:Y:S05]  /*e130*/  BSYNC B1 ;  /* 0x0000000000017941 */ /* 0x000fea0003800000 */
.L_x_500:
[----:B0-----:R-:W-:Y:S01]  /*e140*/  @!P6 IMAD R3, R128, R17, R2 ;  /* 0x000000118003e224 */ /* 0x001fe200078e0202 */
[----:B------:R-:W-:Y:S04]  /*e150*/  BSSY B1, `(.L_x_502) ;  /* 0x0000006000017945 */ /* 0x000fe80003800000 */
[----:B------:R0:W-:Y:S01]  /*e160*/  @!P6 STG.E.U8 desc[UR36][R6.64+0xd0], R3 ;  /* 0x0000d0030600e986 */ /* 0x0001e2000c101124 */
[----:B------:R-:W-:Y:S05]  /*e170*/  @P1 BRA `(.L_x_503) ;  /* 0x00000000000c1947 */ /* 0x000fea0003800000 */
[----:B------:R-:W0:Y:S02]  /*e180*/  LDG.E.U8 R16, desc[UR36][R14.64+0xd1] ;  /* 0x0000d1240e107981 */ /* 0x000e24000c1e1100 */
[----:B0-----:R-:W-:-:S05]  /*e190*/  PRMT R3, R16, 0x8880, RZ ;  /* 0x0000888010037816 */ /* 0x001fca00000000ff */
[----:B------:R-:W-:-:S07]  /*e1a0*/  IMAD R2, R3, R18, RZ ;  /* 0x0000001203027224 */ /* 0x000fce00078e02ff */
.L_x_503:
[----:B------:R-:W-:Y:S05]  /*e1b0*/  BSYNC B1 ;  /* 0x0000000000017941 */ /* 0x000fea0003800000 */
.L_x_502:
        /* <DEDUP_REMOVED lines=12> */
.L_x_505:
[----:B------:R-:W-:Y:S05]  /*e280*/  BSYNC B1 ;  /* 0x0000000000017941 */ /* 0x000fea0003800000 */
.L_x_504:
[----:B0-----:R-:W-:Y:S01]  /*e290*/  @!P4 IMAD R3, R130, R17, R2 ;  /* 0x000000118203c224 */ /* 0x001fe200078e0202 */
[----:B------:R-:W-:Y:S04]  /*e2a0*/  BSSY B1, `(.L_x_506) ;  /* 0x0000006000017945 */ /* 0x000fe80003800000 */
[----:B------:R0:W-:Y:S01]  /*e2b0*/  @!P4 STG.E.U8 desc[UR36][R8.64+0xd0], R3 ;  /* 0x0000d0030800c986 */ /* 0x0001e2000c101124 */
[----:B------:R-:W-:Y:S05]  /*e2c0*/  @P3 BRA `(.L_x_507) ;  /* 0x00000000000c3947 */ /* 0x000fea0003800000 */
[----:B------:R-:W0:Y:S02]  /*e2d0*/  LDG.E.U8 R16, desc[UR36][R156.64+0xd1] ;  /* 0x0000d1249c107981 */ /* 0x000e24000c1e1100 */
[----:B0-----:R-:W-:-:S05]  /*e2e0*/  PRMT R3, R16, 0x8880, RZ ;  /* 0x0000888010037816 */ /* 0x001fca00000000ff */
[----:B------:R-:W-:-:S07]  /*e2f0*/  IMAD R2, R3, R18, RZ ;  /* 0x0000001203027224 */ /* 0x000fce00078e02ff */
.L_x_507:
[----:B------:R-:W-:Y:S05]  /*e300*/  BSYNC B1 ;  /* 0x0000000000017941 */ /* 0x000fea0003800000 */
.L_x_506:
[----:B------:R-:W-:Y:S01]  /*e310*/  @!P3 IMAD R131, R131, R17, R2 ;  /* 0x000000118383b224 */ /* 0x000fe200078e0202 */
[----:B------:R-:W-:Y:S04]  /*e320*/  BSSY B1, `(.L_x_508) ;  /* 0x0000006000017945 */ /* 0x000fe80003800000 */
[----:B------:R0:W-:Y:S01]  /*e330*/  @!P3 STG.E.U8 desc[UR36][R8.64+0xd1], R131 ;  /* 0x0000d1830800b986 */ /* 0x0001e2000c101124 */
[----:B------:R-:W-:Y:S05]  /*e340*/  @P5 BRA `(.L_x_509) ;  /* 0x00000000000c5947 */ /* 0x000fea0003800000 */
[----:B------:R-:W0:Y:S02]  /*e350*/  LDG.E.U8 R16, desc[UR36][R14.64+0xd8] ;  /* 0x0000d8240e107981 */ /* 0x000e24000c1e1100 */
[----:B0-----:R-:W-:-:S05]  /*e360*/  PRMT R3, R16, 0x8880, RZ ;  /* 0x0000888010037816 */ /* 0x001fca00000000ff */
[----:B------:R-:W-:-:S07]  /*e370*/  IMAD R2, R3, R18, RZ ;  /* 0x0000001203027224 */ /* 0x000fce00078e02ff */
.L_x_509:
[----:B------:R-:W-:Y:S05]  /*e380*/  BSYNC B1 ;  /* 0x0000000000017941 */ /* 0x000fea0003800000 */
.L_x_508:
[----:B0-----:R-:W-:Y:S01]  /*e390*/  @!P5 IMAD R3, R132, R17, R2 ;  /* 0x000000118403d224 */ /* 0x001fe200078e0202 */
[----:B------:R-:W-:Y:S04]  /*e3a0*/  BSSY B1, `(.L_x_510) ;  /* 0x0000006000017945 */ /* 0x000fe80003800000 */
[----:B------:R0:W-:Y:S01]  /*e3b0*/  @!P5 STG.E.U8 desc[UR36][R6.64+0xd8], R3 ;  /* 0x0000d8030600d986 */ /* 0x0001e2000c101124 */
[----:B------:R-:W-:Y:S05]  /*e3c0*/  @P6 BRA `(.L_x_511) ;  /* 0x00000000000c6947 */ /* 0x000fea0003800000 */
[----:B------:R-:W0:Y:S02]  /*e3d0*/  LDG.E.U8 R16, desc[UR36][R14.64+0xd9] ;  /* 0x0000d9240e107981 */ /* 0x000e24000c1e1100 */
[----:B0-----:R-:W-:-:S05]  /*e3e0*/  PRMT R3, R16, 0x8880, RZ ;  /* 0x0000888010037816 */ /* 0x001fca00000000ff */
[----:B------:R-:W-:-:S07]  /*e3f0*/  IMAD R2, R3, R18, RZ ;  /* 0x0000001203027224 */ /* 0x000fce00078e02ff */
.L_x_511:
[----:B------:R-:W-:Y:S05]  /*e400*/  BSYNC B1 ;  /* 0x0000000000017941 */ /* 0x000fea0003800000 */
.L_x_510:
[----:B------:R-:W-:Y:S01]  /*e410*/  @!P6 IMAD R133, R133, R17, R2 ;  /* 0x000000118585e224 */ /* 0x000fe200078e0202 */
[----:B------:R-:W-:Y:S04]  /*e420*/  BSSY B1, `(.L_x_512) ;  /* 0x0000006000017945 */ /* 0x000fe80003800000 */
[----:B------:R0:W-:Y:S01]  /*e430*/  @!P6 STG.E.U8 desc[UR36][R6.64+0xd9], R133 ;  /* 0x0000d9850600e986 */ /* 0x0001e2000c101124 */
[----:B------:R-:W-:Y:S05]  /*e440*/  @P1 BRA `(.L_x_513) ;  /* 0x00000000000c1947 */ /* 0x000fea0003800000 */
[----:B------:R-:W0:Y:S02]  /*e450*/  LDG.E.U8 R16, desc[UR36][R156.64+0xd8] ;  /* 0x0000d8249c107981 */ /* 0x000e24000c1e1100 */
[----:B0-----:R-:W-:-:S05]  /*e460*/  PRMT R3, R16, 0x8880, RZ ;  /* 0x0000888010037816 */ /* 0x001fca00000000ff */
[----:B------:R-:W-:-:S07]  /*e470*/  IMAD R2, R3, R18, RZ ;  /* 0x0000001203027224 */ /* 0x000fce00078e02ff */
.L_x_513:
[----:B------:R-:W-:Y:S05]  /*e480*/  BSYNC B1 ;  /* 0x0000000000017941 */ /* 0x000fea0003800000 */
.L_x_512:
        /* <DEDUP_REMOVED lines=12> */
.L_x_515:
[----:B------:R-:W-:Y:S05]  /*e550*/  BSYNC B1 ;  /* 0x0000000000017941 */ /* 0x000fea0003800000 */
.L_x_514:
[----:B------:R-:W-:Y:S01]  /*e560*/  @!P4 IMAD R135, R135, R17, R2 ;  /* 0x000000118787c224 */ /* 0x000fe200078e0202 */
[----:B------:R-:W-:Y:S04]  /*e570*/  BSSY B1, `(.L_x_516) ;  /* 0x0000006000017945 */ /* 0x000fe80003800000 */
[----:B------:R0:W-:Y:S01]  /*e580*/  @!P4 STG.E.U8 desc[UR36][R8.64+0xd9], R135 ;  /* 0x0000d9870800c986 */ /* 0x0001e2000c101124 */
[----:B------:R-:W-:Y:S05]  /*e590*/  @P3 BRA `(.L_x_517) ;  /* 0x00000000000c3947 */ /* 0x000fea0003800000 */
[----:B------:R-:W0:Y:S02]  /*e5a0*/  LDG.E.U8 R16, desc[UR36][R14.64+0xe0] ;  /* 0x0000e0240e107981 */ /* 0x000e24000c1e1100 */
[----:B0-----:R-:W-:-:S05]  /*e5b0*/  PRMT R3, R16, 0x8880, RZ ;  /* 0x0000888010037816 */ /* 0x001fca00000000ff */
[----:B------:R-:W-:-:S07]  /*e5c0*/  IMAD R2, R3, R18, RZ ;  /* 0x0000001203027224 */ /* 0x000fce00078e02ff */
.L_x_517:
[----:B------:R-:W-:Y:S05]  /*e5d0*/  BSYNC B1 ;  /* 0x0000000000017941 */ /* 0x000fea0003800000 */
.L_x_516:
[----:B0-----:R-:W-:Y:S01]  /*e5e0*/  @!P3 IMAD R3, R136, R17, R2 ;  /* 0x000000118803b224 */ /* 0x001fe200078e0202 */
[----:B------:R-:W-:Y:S04]  /*e5f0*/  BSSY B1, `(.L_x_518) ;  /* 0x0000006000017945 */ /* 0x000fe80003800000 */
[----:B------:R0:W-:Y:S01]  /*e600*/  @!P3 STG.E.U8 desc[UR36][R6.64+0xe0], R3 ;  /* 0x0000e0030600b986 */ /* 0x0001e2000c101124 */
[----:B------:R-:W-:Y:S05]  /*e610*/  @P5 BRA `(.L_x_519) ;  /* 0x00000000000c5947 */ /* 0x000fea0003800000 */
[----:B------:R-:W0:Y:S02]  /*e620*/  LDG.E.U8 R16, desc[UR36][R14.64+0xe1] ;  /* 0x0000e1240e107981 */ /* 0x000e24000c1e1100 */
[----:B0-----:R-:W-:-:S05]  /*e630*/  PRMT R3, R16, 0x8880, RZ ;  /* 0x0000888010037816 */ /* 0x001fca00000000ff */
[----:B------:R-:W-:-:S07]  /*e640*/  IMAD R2, R3, R18, RZ ;  /* 0x0000001203027224 */ /* 0x000fce00078e02ff */
.L_x_519:
[----:B------:R-:W-:Y:S05]  /*e650*/  BSYNC B1 ;  /* 0x0000000000017941 */ /* 0x000fea0003800000 */
.L_x_518:
[----:B------:R-:W-:Y:S01]  /*e660*/  @!P5 IMAD R137, R137, R17, R2 ;  /* 0x000000118989d224 */ /* 0x000fe200078e0202 */
[----:B------:R-:W-:Y:S04]  /*e670*/  BSSY B1, `(.L_x_520) ;  /* 0x0000006000017945 */ /* 0x000fe80003800000 */
[----:B------:R0:W-:Y:S01]  /*e680*/  @!P5 STG.E.U8 desc[UR36][R6.64+0xe1], R137 ;  /* 0x0000e1890600d986 */ /* 0x0001e2000c101124 */
[----:B------:R-:W-:Y:S05]  /*e690*/  @P6 BRA `(.L_x_521) ;  /* 0x00000000000c6947 */ /* 0x000fea0003800000 */
[----:B------:R-:W0:Y:S02]  /*e6a0*/  LDG.E.U8 R16, desc[UR36][R156.64+0xe0] ;  /* 0x0000e0249c107981 */ /* 0x000e24000c1e1100 */
[----:B0-----:R-:W-:-:S05]  /*e6b0*/  PRMT R3, R16, 0x8880, RZ ;  /* 0x0000888010037816 */ /* 0x001fca00000000ff */
[----:B------:R-:W-:-:S07]  /*e6c0*/  IMAD R2, R3, R18, RZ ;  /* 0x0000001203027224 */ /* 0x000fce00078e02ff */
.L_x_521:
[----:B------:R-:W-:Y:S05]  /*e6d0*/  BSYNC B1 ;  /* 0x0000000000017941 */ /* 0x000fea0003800000 */
.L_x_520:
[----:B0-----:R-:W-:Y:S01]  /*e6e0*/  @!P6 IMAD R3, R138, R17, R2 ;  /* 0x000000118a03e224 */ /* 0x001fe200078e0202 */
[----:B------:R-:W-:Y:S04]  /*e6f0*/  BSSY B1, `(.L_x_522) ;  /* 0x0000006000017945 */ /* 0x000fe80003800000 */
[----:B------:R0:W-:Y:S01]  /*e700*/  @!P6 STG.E.U8 desc[UR36][R8.64+0xe0], R3 ;  /* 0x0000e0030800e986 */ /* 0x0001e2000c101124 */
[----:B------:R-:W-:Y:S05]  /*e710*/  @P1 BRA `(.L_x_523) ;  /* 0x00000000000c1947 */ /* 0x000fea0003800000 */
[----:B------:R-:W0:Y:S02]  /*e720*/  LDG.E.U8 R16, desc[UR36][R156.64+0xe1] ;  /* 0x0000e1249c107981 */ /* 0x000e24000c1e1100 */
[----:B0-----:R-:W-:-:S05]  /*e730*/  PRMT R3, R16, 0x8880, RZ ;  /* 0x0000888010037816 */ /* 0x001fca00000000ff */
[----:B------:R-:W-:-:S07]  /*e740*/  IMAD R2, R3, R18, RZ ;  /* 0x0000001203027224 */ /* 0x000fce00078e02ff */
.L_x_523:
[----:B------:R-:W-:Y:S05]  /*e750*/  BSYNC B1 ;  /* 0x0000000000017941 */ /* 0x000fea0003800000 */
.L_x_522:
        /* <DEDUP_REMOVED lines=12> */
.L_x_525:
[----:B------:R-:W-:Y:S05]  /*e820*/  BSYNC B1 ;  /* 0x0000000000017941 */ /* 0x000fea0003800000 */
.L_x_524:
[----:B0-----:R-:W-:Y:S01]  /*e830*/  @!P5 IMAD R3, R140, R17, R2 ;  /* 0x000000118c03d224 */ /* 0x001fe200078e0202 */
[----:B------:R-:W-:Y:S04]  /*e840*/  BSSY B1, `(.L_x_526) ;  /* 0x0000006000017945 */ /* 0x000fe80003800000 */
[----:B------:R0:W-:Y:S01]  /*e850*/  @!P5 STG.E.U8 desc[UR36][R6.64+0xe8], R3 ;  /* 0x0000e8030600d986 */ /* 0x0001e2000c101124 */
[----:B------:R-:W-:Y:S05]  /*e860*/  @P3 BRA `(.L_x_527) ;  /* 0x00000000000c3947 */ /* 0x000fea0003800000 */
[----:B------:R-:W0:Y:S02]  /*e870*/  LDG.E.U8 R16, desc[UR36][R14.64+0xe9] ;  /* 0x0000e9240e107981 */ /* 0x000e24000c1e1100 */
[----:B0-----:R-:W-:-:S05]  /*e880*/  PRMT R3, R16, 0x8880, RZ ;  /* 0x0000888010037816 */ /* 0x001fca00000000ff */
[----:B------:R-:W-:-:S07]  /*e890*/  IMAD R2, R3, R18, RZ ;  /* 0x0000001203027224 */ /* 0x000fce00078e02ff */
.L_x_527:
[----:B------:R-:W-:Y:S05]  /*e8a0*/  BSYNC B1 ;  /* 0x0000000000017941 */ /* 0x000fea0003800000 */
.L_x_526:
[----:B------:R-:W-:Y:S01]  /*e8b0*/  @!P3 IMAD R141, R141, R17, R2 ;  /* 0x000000118d8db224 */ /* 0x000fe200078e0202 */
[----:B------:R-:W-:Y:S04]  /*e8c0*/  BSSY B1, `(.L_x_528) ;  /* 0x0000006000017945 */ /* 0x000fe80003800000 */
[----:B------:R0:W-:Y:S01]  /*e8d0*/  @!P3 STG.E.U8 desc[UR36][R6.64+0xe9], R141 ;  /* 0x0000e98d0600b986 */ /* 0x0001e2000c101124 */
[----:B------:R-:W-:Y:S05]  /*e8e0*/  @P1 BRA `(.L_x_529) ;  /* 0x00000000000c1947 */ /* 0x000fea0003800000 */
[----:B------:R-:W0:Y:S02]  /*e8f0*/  LDG.E.U8 R16, desc[UR36][R156.64+0xe8] ;  /* 0x0000e8249c107981 */ /* 0x000e24000c1e1100 */
[----:B0-----:R-:W-:-:S05]  /*e900*/  PRMT R3, R16, 0x8880, RZ ;  /* 0x0000888010037816 */ /* 0x001fca00000000ff */
[----:B------:R-:W-:-:S07]  /*e910*/  IMAD R2, R3, R18, RZ ;  /* 0x0000001203027224 */ /* 0x000fce00078e02ff */
.L_x_529:
[----:B------:R-:W-:Y:S05]  /*e920*/  BSYNC B1 ;  /* 0x0000000000017941 */ /* 0x000fea0003800000 */
.L_x_528:
[----:B0-----:R-:W-:Y:S01]  /*e930*/  @!P1 IMAD R3, R142, R17, R2 ;  /* 0x000000118e039224 */ /* 0x001fe200078e0202 */
[----:B------:R-:W-:Y:S04]  /*e940*/  BSSY B1, `(.L_x_530) ;  /* 0x0000006000017945 */ /* 0x000fe80003800000 */
[----:B------:R0:W-:Y:S01]  /*e950*/  @!P1 STG.E.U8 desc[UR36][R8.64+0xe8], R3 ;  /* 0x0000e80308009986 */ /* 0x0001e2000c101124 */
[----:B------:R-:W-:Y:S05]  /*e960*/  @P6 BRA `(.L_x_531) ;  /* 0x00000000000c6947 */ /* 0x000fea0003800000 */
[----:B------:R-:W0:Y:S02]  /*e970*/  LDG.E.U8 R16, desc[UR36][R156.64+0xe9] ;  /* 0x0000e9249c107981 */ /* 0x000e24000c1e1100 */
[----:B0-----:R-:W-:-:S05]  /*e980*/  PRMT R3, R16, 0x8880, RZ ;  /* 0x0000888010037816 */ /* 0x001fca00000000ff */
[----:B------:R-:W-:-:S07]  /*e990*/  IMAD R2, R3, R18, RZ ;  /* 0x0000001203027224 */ /* 0x000fce00078e02ff */
.L_x_531:
[----:B------:R-:W-:Y:S05]  /*e9a0*/  BSYNC B1 ;  /* 0x0000000000017941 */ /* 0x000fea0003800000 */
.L_x_530:
[----:B------:R-:W-:Y:S01]  /*e9b0*/  @!P6 IMAD R143, R143, R17, R2 ;  /* 0x000000118f8fe224 */ /* 0x000fe200078e0202 */
[----:B------:R-:W-:Y:S04]  /*e9c0*/  BSSY B1, `(.L_x_532) ;  /* 0x0000006000017945 */ /* 0x000fe80003800000 */
[----:B------:R0:W-:Y:S01]  /*e9d0*/  @!P6 STG.E.U8 desc[UR36][R8.64+0xe9], R143 ;  /* 0x0000e98f0800e986 */ /* 0x0001e2000c101124 */
[----:B------:R-:W-:Y:S05]  /*e9e0*/  @P4 BRA `(.L_x_533) ;  /* 0x00000000000c4947 */ /* 0x000fea0003800000 */
[----:B------:R-:W0:Y:S02]  /*e9f0*/  LDG.E.U8 R16, desc[UR36][R14.64+0xf0] ;  /* 0x0000f0240e107981 */ /* 0x000e24000c1e1100 */
[----:B0-----:R-:W-:-:S05]  /*ea00*/  PRMT R3, R16, 0x8880, RZ ;  /* 0x0000888010037816 */ /* 0x001fca00000000ff */
[----:B------:R-:W-:-:S07]  /*ea10*/  IMAD R2, R3, R18, RZ ;  /* 0x0000001203027224 */ /* 0x000fce00078e02ff */
.L_x_533:
[----:B------:R-:W-:Y:S05]  /*ea20*/  BSYNC B1 ;  /* 0x0000000000017941 */ /* 0x000fea0003800000 */
.L_x_532:
[----:B------:R-:W-:Y:S01]  /*ea30*/  ISETP.LT.OR P3, PT, R0, 0xf2, !P2 ;  /* 0x000000f20000780c */ /* 0x000fe20005761670 */
[----:B0-----:R-:W-:Y:S01]  /*ea40*/  @!P4 IMAD R3, R144, R17, R2 ;  /* 0x000000119003c224 */ /* 0x001fe200078e0202 */
[----:B------:R-:W-:Y:S01]  /*ea50*/  BSSY B1, `(.L_x_534) ;  /* 0x000000b000017945 */ /* 0x000fe20003800000 */
[C---:B------:R-:W-:Y:S02]  /*ea60*/  ISETP.LT.OR P1, PT, R0.reuse, 0xf1, !P0 ;  /* 0x000000f10000780c */ /* 0x040fe40004721670 */
[C---:B------:R-:W-:Y:S01]  /*ea70*/  ISETP.LT.OR P5, PT, R0.reuse, 0xf2, !P0 ;  /* 0x000000f20000780c */ /* 0x040fe200047a1670 */
[----:B------:R0:W-:Y:S01]  /*ea80*/  @!P4 STG.E.U8 desc[UR36][R6.64+0xf0], R3 ;  /* 0x0000f0030600c986 */ /* 0x0001e2000c101124 */
[C---:B------:R-:W-:Y:S02]  /*ea90*/  ISETP.LT.OR P4, PT, R0.reuse, 0xf9, !P2 ;  /* 0x000000f90000780c */ /* 0x040fe40005781670 */
[C---:B------:R-:W-:Y:S02]  /*eaa0*/  ISETP.LT.OR P2, PT, R0.reuse, 0xfa, !P2 ;  /* 0x000000fa0000780c */ /* 0x040fe40005741670 */
[----:B------:R-:W-:-:S02]  /*eab0*/  ISETP.LT.OR P6, PT, R0, 0xf9, !P0 ;  /* 0x000000f90000780c */ /* 0x000fc400047c1670 */
[----:B------:R-:W-:Y:S11]  /*eac0*/  @P3 BRA `(.L_x_535) ;  /* 0x00000000000c3947 */ /* 0x000ff60003800000 */
[----:B------:R-:W0:Y:S02]  /*ead0*/  LDG.E.U8 R16, desc[UR36][R14.64+0xf1] ;  /* 0x0000f1240e107981 */ /* 0x000e24000c1e1100 */
[----:B0-----:R-:W-:-:S05]  /*eae0*/  PRMT R3, R16, 0x8880, RZ ;  /* 0x0000888010037816 */ /* 0x001fca00000000ff */
[----:B------:R-:W-:-:S07]  /*eaf0*/  IMAD R2, R3, R18, RZ ;  /* 0x0000001203027224 */ /* 0x000fce00078e02ff */
.L_x_535:
[----:B------:R-:W-:Y:S05]  /*eb00*/  BSYNC B1 ;  /* 0x0000000000017941 */ /* 0x000fea0003800000 */
.L_x_534:
[----:B------:R-:W-:Y:S01]  /*eb10*/  @!P3 IMAD R145, R145, R17, R2 ;  /* 0x000000119191b224 */ /* 0x000fe200078e0202 */
[----:B------:R-:W-:Y:S04]  /*eb20*/  BSSY B1, `(.L_x_536) ;  /* 0x0000006000017945 */ /* 0x000fe80003800000 */
[----:B------:R0:W-:Y:S01]  /*eb30*/  @!P3 STG.E.U8 desc[UR36][R6.64+0xf1], R145 ;  /* 0x0000f1910600b986 */ /* 0x0001e2000c101124 */
[----:B------:R-:W-:Y:S05]  /*eb40*/  @P1 BRA `(.L_x_537) ;  /* 0x00000000000c1947 */ /* 0x000fea0003800000 */
[----:B------:R-:W0:Y:S02]  /*eb50*/  LDG.E.U8 R16, desc[UR36][R156.64+0xf0] ;  /* 0x0000f0249c107981 */ /* 0x000e24000c1e1100 */
[----:B0-----:R-:W-:-:S05]  /*eb60*/  PRMT R3, R16, 0x8880, RZ ;  /* 0x0000888010037816 */ /* 0x001fca00000000ff */
[----:B------:R-:W-:-:S07]  /*eb70*/  IMAD R2, R3, R18, RZ ;  /* 0x0000001203027224 */ /* 0x000fce00078e02ff */
.L_x_537:
[----:B------:R-:W-:Y:S05]  /*eb80*/  BSYNC B1 ;  /* 0x0000000000017941 */ /* 0x000fea0003800000 */
.L_x_536:
[----:B0-----:R-:W-:Y:S01]  /*eb90*/  @!P1 IMAD R3, R146, R17, R2 ;  /* 0x0000001192039224 */ /* 0x001fe200078e0202 */
[----:B------:R-:W-:Y:S04]  /*eba0*/  BSSY B1, `(.L_x_538) ;  /* 0x0000006000017945 */ /* 0x000fe80003800000 */
[----:B------:R0:W-:Y:S01]  /*ebb0*/  @!P1 STG.E.U8 desc[UR36][R8.64+0xf0], R3 ;  /* 0x0000f00308009986 */ /* 0x0001e2000c101124 */
[----:B------:R-:W-:Y:S05]  /*ebc0*/  @P5 BRA `(.L_x_539) ;  /* 0x00000000000c5947 */ /* 0x000fea0003800000 */
[----:B------:R-:W0:Y:S02]  /*ebd0*/  LDG.E.U8 R16, desc[UR36][R156.64+0xf1] ;  /* 0x0000f1249c107981 */ /* 0x000e24000c1e1100 */
[----:B0-----:R-:W-:-:S05]  /*ebe0*/  PRMT R3, R16, 0x8880, RZ ;  /* 0x0000888010037816 */ /* 0x001fca00000000ff */
[----:B------:R-:W-:-:S07]  /*ebf0*/  IMAD R2, R3, R18, RZ ;  /* 0x0000001203027224 */ /* 0x000fce00078e02ff */
.L_x_539:
[----:B------:R-:W-:Y:S05]  /*ec00*/  BSYNC B1 ;  /* 0x0000000000017941 */ /* 0x000fea0003800000 */
.L_x_538:
[----:B------:R-:W-:Y:S01]  /*ec10*/  @!P5 IMAD R147, R147, R17, R2 ;  /* 0x000000119393d224 */ /* 0x000fe200078e0202 */
[----:B------:R-:W-:Y:S04]  /*ec20*/  BSSY B1, `(.L_x_540) ;  /* 0x0000006000017945 */ /* 0x000fe80003800000 */
[----:B------:R0:W-:Y:S01]  /*ec30*/  @!P5 STG.E.U8 desc[UR36][R8.64+0xf1], R147 ;  /* 0x0000f1930800d986 */ /* 0x0001e2000c101124 */
[----:B------:R-:W-:Y:S05]  /*ec40*/  @P4 BRA `(.L_x_541) ;  /* 0x00000000000c4947 */ /* 0x000fea0003800000 */
[----:B------:R-:W0:Y:S02]  /*ec50*/  LDG.E.U8 R16, desc[UR36][R14.64+0xf8] ;  /* 0x0000f8240e107981 */ /* 0x000e24000c1e1100 */
[----:B0-----:R-:W-:-:S05]  /*ec60*/  PRMT R3, R16, 0x8880, RZ ;  /* 0x0000888010037816 */ /* 0x001fca00000000ff */
[----:B------:R-:W-:-:S07]  /*ec70*/  IMAD R2, R3, R18, RZ ;  /* 0x0000001203027224 */ /* 0x000fce00078e02ff */
.L_x_541:
[----:B------:R-:W-:Y:S05]  /*ec80*/  BSYNC B1 ;  /* 0x0000000000017941 */ /* 0x000fea0003800000 */
.L_x_540:
[----:B0-----:R-:W-:Y:S01]  /*ec90*/  @!P4 IMAD R3, R148, R17, R2 ;  /* 0x000000119403c224 */ /* 0x001fe200078e0202 */
[----:B------:R-:W-:Y:S04]  /*eca0*/  BSSY B1, `(.L_x_542) ;  /* 0x0000006000017945 */ /* 0x000fe80003800000 */
[----:B------:R0:W-:Y:S01]  /*ecb0*/  @!P4 STG.E.U8 desc[UR36][R6.64+0xf8], R3 ;  /* 0x0000f8030600c986 */ /* 0x0001e2000c101124 */
[----:B------:R-:W-:Y:S05]  /*ecc0*/  @P2 BRA `(.L_x_543) ;  /* 0x00000000000c2947 */ /* 0x000fea0003800000 */
[----:B------:R-:W0:Y:S02]  /*ecd0*/  LDG.E.U8 R16, desc[UR36][R14.64+0xf9] ;  /* 0x0000f9240e107981 */ /* 0x000e24000c1e1100 */
[----:B0-----:R-:W-:-:S05]  /*ece0*/  PRMT R3, R16, 0x8880, RZ ;  /* 0x0000888010037816 */ /* 0x001fca00000000ff */
[----:B------:R-:W-:-:S07]  /*ecf0*/  IMAD R2, R3, R18, RZ ;  /* 0x0000001203027224 */ /* 0x000fce00078e02ff */
.L_x_543:
[----:B------:R-:W-:Y:S05]  /*ed00*/  BSYNC B1 ;  /* 0x0000000000017941 */ /* 0x000fea0003800000 */
.L_x_542:
[----:B------:R-:W-:Y:S01]  /*ed10*/  @!P2 IMAD R149, R149, R17, R2 ;  /* 0x000000119595a224 */ /* 0x000fe200078e0202 */
[----:B------:R-:W-:Y:S04]  /*ed20*/  BSSY B1, `(.L_x_544) ;  /* 0x0000006000017945 */ /* 0x000fe80003800000 */
[----:B------:R0:W-:Y:S01]  /*ed30*/  @!P2 STG.E.U8 desc[UR36][R6.64+0xf9], R149 ;  /* 0x0000f9950600a986 */ /* 0x0001e2000c101124 */
[----:B------:R-:W-:Y:S05]  /*ed40*/  @P6 BRA `(.L_x_545) ;  /* 0x00000000000c6947 */ /* 0x000fea0003800000 */
[----:B------:R-:W0:Y:S02]  /*ed50*/  LDG.E.U8 R16, desc[UR36][R156.64+0xf8] ;  /* 0x0000f8249c107981 */ /* 0x000e24000c1e1100 */
[----:B0-----:R-:W-:-:S05]  /*ed60*/  PRMT R3, R16, 0x8880, RZ ;  /* 0x0000888010037816 */ /* 0x001fca00000000ff */
[----:B------:R-:W-:-:S07]  /*ed70*/  IMAD R2, R3, R18, RZ ;  /* 0x0000001203027224 */ /* 0x000fce00078e02ff */
.L_x_545:
[----:B------:R-:W-:Y:S05]  /*ed80*/  BSYNC B1 ;  /* 0x0000000000017941 */ /* 0x000fea0003800000 */
.L_x_544:
[----:B0-----:R-:W-:Y:S01]  /*ed90*/  @!P6 IMAD R3, R150, R17, R2 ;  /* 0x000000119603e224 */ /* 0x001fe200078e0202 */
[----:B------:R-:W-:Y:S01]  /*eda0*/  ISETP.LT.OR P0, PT, R0, 0xfa, !P0 ;  /* 0x000000fa0000780c */ /* 0x000fe20004701670 */
[----:B------:R-:W-:Y:S03]  /*edb0*/  BSSY B1, `(.L_x_546) ;  /* 0x0000006000017945 */ /* 0x000fe60003800000 */
[----:B------:R0:W-:Y:S09]  /*edc0*/  @!P6 STG.E.U8 desc[UR36][R8.64+0xf8], R3 ;  /* 0x0000f8030800e986 */ /* 0x0001f2000c101124 */
[----:B------:R-:W-:Y:S05]  /*edd0*/  @P0 BRA `(.L_x_547) ;  /* 0x00000000000c0947 */ /* 0x000fea0003800000 */
[----:B------:R-:W0:Y:S02]  /*ede0*/  LDG.E.U8 R16, desc[UR36][R156.64+0xf9] ;  /* 0x0000f9249c107981 */ /* 0x000e24000c1e1100 */
[----:B0-----:R-:W-:-:S05]  /*edf0*/  PRMT R3, R16, 0x8880, RZ ;  /* 0x0000888010037816 */ /* 0x001fca00000000ff */
[----:B------:R-:W-:-:S07]  /*ee00*/  IMAD R2, R3, R18, RZ ;  /* 0x0000001203027224 */ /* 0x000fce00078e02ff */
.L_x_547:
[----:B------:R-:W-:Y:S05]  /*ee10*/  BSYNC B1 ;  /* 0x0000000000017941 */ /* 0x000fea0003800000 */
.L_x_546:
[----:B------:R-:W-:Y:S01]  /*ee20*/  IMAD R151, R151, R17, R2 ;  /* 0x0000001197977224 */ /* 0x000fe200078e0202 */
[----:B------:R-:W-:Y:S06]  /*ee30*/  @P0 BRA `(.L_x_548) ;  /* 0x0000003800180947 */ /* 0x000fec0003800000 */
[----:B------:R0:W-:Y:S01]  /*ee40*/  STG.E.U8 desc[UR36][R8.64+0xf9], R151 ;  /* 0x0000f99708007986 */ /* 0x0001e2000c101124 */
[----:B------:R-:W-:Y:S05]  /*ee50*/  BRA `(.L_x_548) ;  /* 0x0000003800107947 */ /* 0x000fea0003800000 */
.L_x_35:
[----:B------:R-:W2:Y:S04]  /*ee60*/  LDL.LU R2, [R1] ;  /* 0x0000000001027983 */ /* 0x000ea80000300800 */
[----:B------:R-:W3:Y:S04]  /*ee70*/  LDL.LU R3, [R1+0xc] ;  /* 0x00000c0001037983 */ /* 0x000ee80000300800 */
[----:B------:R-:W4:Y:S04]  /*ee80*/  LDL.LU R12, [R1+0x14] ;  /* 0x00001400010c7983 */ /* 0x000f280000300800 */
[----:B------:R-:W5:Y:S04]  /*ee90*/  LDL.LU R13, [R1+0x98] ;  /* 0x00009800010d7983 */ /* 0x000f680000300800 */
        /* <DEDUP_REMOVED lines=61> */
[----:B------:R-:W5:Y:S01]  /*f270*/  LDL.LU R178, [R1+0x194] ;  /* 0x0001940001b27983 */ /* 0x000f620000300800 */
[----:B------:R-:W-:-:S03]  /*f280*/  ISETP.GE.AND P0, PT, R154, 0x1, PT ;  /* 0x000000019a00780c */ /* 0x000fc60003f06270 */
[----:B------:R-:W5:Y:S04]  /*f290*/  LDL.LU R177, [R1+0x198] ;  /* 0x0001980001b17983 */ /* 0x000f680000300800 */
[----:B------:R-:W5:Y:S04]  /*f2a0*/  LDL.LU R176, [R1+0x19c] ;  /* 0x00019c0001b07983 */ /* 0x000f680000300800 */
[----:B------:R-:W5:Y:S04]  /*f2b0*/  LDL.LU R175, [R1+0x1a0] ;  /* 0x0001a00001af7983 */ /* 0x000f680000300800 */
[----:B------:R-:W5:Y:S01]  /*f2c0*/  LDL.LU R174, [R1+0x1a4] ;  /* 0x0001a40001ae7983 */ /* 0x000f620000300800 */
[----:B------:R-:W-:-:S03]  /*f2d0*/  ISETP.LT.OR P1, PT, R0, 0x1, !P0 ;  /* 0x000000010000780c */ /* 0x000fc60004721670 */
        /* <DEDUP_REMOVED lines=13> */
[----:B--2---:R-:W-:-:S03]  /*f3b0*/  @!P1 IMAD R2, R2, R17, RZ ;  /* 0x0000001102029224 */ /* 0x004fc600078e02ff */
        /* <DEDUP_REMOVED lines=9> */
[----:B------:R0:W-:Y:S04]  /*f450*/  @!P1 STG.E.U8 desc[UR36][R4.64], R2 ;  /* 0x0000000204009986 */ /* 0x0001e8000c101124 */
[----:B0-----:R-:W3:Y:S01]  /*f460*/  LDL.LU R2, [R1+0x4] ;  /* 0x0000040001027983 */ /* 0x001ee20000300800 */
[----:B------:R-:W-:-:S02]  /*f470*/  ISETP.LT.OR P1, PT, R0, 0x2, !P0 ;  /* 0x000000020000780c */ /* 0x000fc40004721670 */
[----:B------:R-:W-:-:S11]  /*f480*/  ISETP.GE.AND P2, PT, R154, 0x9, PT ;  /* 0x000000099a00780c */ /* 0x000fd60003f46270 */
[----:B---3--:R-:W-:-:S05]  /*f490*/  @!P1 IMAD R2, R2, R17, RZ ;  /* 0x0000001102029224 */ /* 0x008fca00078e02ff */
[----:B------:R0:W-:Y:S04]  /*f4a0*/  @!P1 STG.E.U8 desc[UR36][R4.64+0x1], R2 ;  /* 0x0000010204009986 */ /* 0x0001e8000c101124 */
[----:B0-----:R-:W3:Y:S01]  /*f4b0*/  LDL.LU R2, [R1+0x8] ;  /* 0x0000080001027983 */ /* 0x001ee20000300800 */
[C---:B------:R-:W-:Y:S02]  /*f4c0*/  ISETP.LT.OR P1, PT, R0.reuse, 0x1, !P2 ;  /* 0x000000010000780c */ /* 0x040fe40005721670 */
[C---:B------:R-:W-:Y:S02]  /*f4d0*/  ISETP.LT.OR P3, PT, R0.reuse, 0x2, !P2 ;  /* 0x000000020000780c */ /* 0x040fe40005761670 */
[----:B------:R-:W-:-:S09]  /*f4e0*/  ISETP.LT.OR P4, PT, R0, 0x9, !P0 ;  /* 0x000000090000780c */ /* 0x000fd20004781670 */
[----:B---3--:R-:W-:-:S05]  /*f4f0*/  @!P1 IMAD R2, R2, R17, RZ ;  /* 0x0000001102029224 */ /* 0x008fca00078e02ff */
[----:B------:R0:W-:Y:S04]  /*f500*/  @!P1 STG.E.U8 desc[UR36][R10.64], R2 ;  /* 0x000000020a009986 */ /* 0x0001e8000c101124 */
[----:B0-----:R-:W3:Y:S01]  /*f510*/  LDL.LU R2, [R1+0x10] ;  /* 0x0000100001027983 */ /* 0x001ee20000300800 */
[----:B------:R-:W-:Y:S01]  /*f520*/  @!P3 IMAD R3, R3, R17, RZ ;  /* 0x000000110303b224 */ /* 0x000fe200078e02ff */
[C---:B------:R-:W-:Y:S02]  /*f530*/  ISETP.LT.OR P1, PT, R0.reuse, 0xa, !P0 ;  /* 0x0000000a0000780c */ /* 0x040fe40004721670 */
[C---:B------:R-:W-:Y:S02]  /*f540*/  ISETP.LT.OR P5, PT, R0.reuse, 0x9, !P2 ;  /* 0x000000090000780c */ /* 0x040fe400057a1670 */
[----:B------:R0:W-:Y:S01]  /*f550*/  @!P3 STG.E.U8 desc[UR36][R10.64+0x1], R3 ;  /* 0x000001030a00b986 */ /* 0x0001e2000c101124 */
[----:B------:R-:W-:-:S03]  /*f560*/  ISETP.LT.OR P6, PT, R0, 0xa, !P2 ;  /* 0x0000000a0000780c */ /* 0x000fc600057c1670 */
[----:B0-----:R-:W5:Y:S01]  /*f570*/  LDL.LU R3, [R1+0x18] ;  /* 0x0000180001037983 */ /* 0x001f620000300800 */
[----:B---3--:R-:W-:-:S05]  /*f580*/  @!P4 IMAD R2, R2, R17, RZ ;  /* 0x000000110202c224 */ /* 0x008fca00078e02ff */
[----:B------:R0:W-:Y:S04]  /*f590*/  @!P4 STG.E.U8 desc[UR36][R4.64+0x8], R2 ;  /* 0x000008020400c986 */ /* 0x0001e8000c101124 */
[----:B0-----:R-:W3:Y:S01]  /*f5a0*/  LDL.LU R2, [R1+0x1c] ;  /* 0x00001c0001027983 */ /* 0x001ee20000300800 */
[-C--:B----4-:R-:W-:Y:S02]  /*f5b0*/  @!P1 IMAD R12, R12, R17.reuse, RZ ;  /* 0x000000110c0c9224 */ /* 0x090fe400078e02ff */
[----:B-----5:R-:W-:-:S03]  /*f5c0*/  @!P5 IMAD R3, R3, R17, RZ ;  /* 0x000000110303d224 */ /* 0x020fc600078e02ff */
[----:B------:R0:W-:Y:S04]  /*f5d0*/  @!P1 STG.E.U8 desc[UR36][R4.64+0x9], R12 ;  /* 0x0000090c04009986 */ /* 0x0001e8000c101124 */
[----:B------:R1:W-:Y:S04]  /*f5e0*/  @!P5 STG.E.U8 desc[UR36][R10.64+0x8], R3 ;  /* 0x000008030a00d986 */ /* 0x0003e8000c101124 */
[----:B0-----:R-:W4:Y:S04]  /*f5f0*/  LDL.LU R12, [R1+0x28] ;  /* 0x00002800010c7983 */ /* 0x001f280000300800 */
[----:B-1----:R-:W5:Y:S01]  /*f600*/  LDL.LU R3, [R1+0x20] ;  /* 0x0000200001037983 */ /* 0x002f620000300800 */
[----:B---3--:R-:W-:-:S05]  /*f610*/  @!P6 IMAD R2, R2, R17, RZ ;  /* 0x000000110202e224 */ /* 0x008fca00078e02ff */
[----:B------:R0:W-:Y:S04]  /*f620*/  @!P6 STG.E.U8 desc[UR36][R10.64+0x9], R2 ;  /* 0x000009020a00e986 */ /* 0x0001e8000c101124 */
[----:B0-----:R-:W3:Y:S01]  /*f630*/  LDL.LU R2, [R1+0x24] ;  /* 0x0000240001027983 */ /* 0x001ee20000300800 */
[C---:B------:R-:W-:Y:S02]  /*f640*/  ISETP.LT.OR P3, PT, R0.reuse, 0x11, !P0 ;  /* 0x000000110000780c */ /* 0x040fe40004761670 */
[----:B------:R-:W-:-:S11]  /*f650*/  ISETP.LT.OR P4, PT, R0, 0x12, !P0 ;  /* 0x000000120000780c */ /* 0x000fd60004781670 */
[----:B-----5:R-:W-:-:S05]  /*f660*/  @!P3 IMAD R3, R3, R17, RZ ;  /* 0x000000110303b224 */ /* 0x020fca00078e02ff */
[----:B------:R0:W-:Y:S04]  /*f670*/  @!P3 STG.E.U8 desc[UR36][R4.64+0x10], R3 ;  /* 0x000010030400b986 */ /* 0x0001e8000c101124 */
[----:B0-----:R-:W5:Y:S01]  /*f680*/  LDL.LU R3, [R1+0x2c] ;  /* 0x00002c0001037983 */ /* 0x001f620000300800 */
[----:B---3--:R-:W-:-:S05]  /*f690*/  @!P4 IMAD R2, R2, R17, RZ ;  /* 0x000000110202c224 */ /* 0x008fca00078e02ff */
[----:B------:R0:W-:Y:S04]  /*f6a0*/  @!P4 STG.E.U8 desc[UR36][R4.64+0x11], R2 ;  /* 0x000011020400c986 */ /* 0x0001e8000c101124 */
[----:B0-----:R-:W3:Y:S01]  /*f6b0*/  LDL.LU R2, [R1+0x30] ;  /* 0x0000300001027983 */ /* 0x001ee20000300800 */
[C---:B------:R-:W-:Y:S02]  /*f6c0*/  ISETP.LT.OR P1, PT, R0.reuse, 0x11, !P2 ;  /* 0x000000110000780c */ /* 0x040fe40005721670 */
[C---:B------:R-:W-:Y:S02]  /*f6d0*/  ISETP.LT.OR P5, PT, R0.reuse, 0x12, !P2 ;  /* 0x000000120000780c */ /* 0x040fe400057a1670 */
[----:B------:R-:W-:-:S09]  /*f6e0*/  ISETP.LT.OR P6, PT, R0, 0x19, !P0 ;  /* 0x000000190000780c */ /* 0x000fd200047c1670 */
        /* <DEDUP_REMOVED lines=43> */
[----:B-----5:R-:W-:-:S05]  /*f9a0*/  @!P6 IMAD R3, R3, R17, RZ ;  /* 0x000000110303e224 */ /* 0x020fca00078e02ff */
[----:B------:R0:W-:Y:S04]  /*f9b0*/  @!P6 STG.E.U8 desc[UR36][R4.64+0x29], R3 ;  /* 0x000029030400e986 */ /* 0x0001e8000c101124 */
[----:B0-----:R-:W5:Y:S01]  /*f9c0*/  LDL.LU R3, [R1+0x5c] ;  /* 0x00005c0001037983 */ /* 0x001f620000300800 */
        /* <DEDUP_REMOVED lines=48> */
[----:B------:R-:W-:-:S13]  /*fcd0*/  ISETP.LT.OR P5, PT, R0, 0x42, !P2 ;  /* 0x000000420000780c */ /* 0x000fda00057a1670 */
[----:B----4-:R-:W-:-:S05]  /*fce0*/  @!P5 IMAD R12, R12, R17, RZ ;  /* 0x000000110c0cd224 */ /* 0x010fca00078e02ff */
[----:B------:R-:W-:Y:S01]  /*fcf0*/  @!P5 STG.E.U8 desc[UR36][R10.64+0x41], R12 ;  /* 0x0000410c0a00d986 */ /* 0x000fe2000c101124 */
[----:B---3--:R-:W-:-:S05]  /*fd00*/  @!P4 IMAD R2, R2, R17, RZ ;  /* 0x000000110202c224 */ /* 0x008fca00078e02ff */
[----:B------:R0:W-:Y:S04]  /*fd10*/  @!P4 STG.E.U8 desc[UR36][R10.64+0x40], R2 ;  /* 0x000040020a00c986 */ /* 0x0001e8000c101124 */
[----:B0-----:R-:W3:Y:S04]  /*fd20*/  LDL.LU R2, [R1+0x90] ;  /* 0x0000900001027983 */ /* 0x001ee80000300800 */
[----:B------:R-:W4:Y:S01]  /*fd30*/  LDL.LU R12, [R1+0xac] ;  /* 0x0000ac00010c7983 */ /* 0x000f220000300800 */
[C---:B------:R-:W-:Y:S02]  /*fd40*/  ISETP.LT.OR P6, PT, R0.reuse, 0x49, !P0 ;  /* 0x000000490000780c */ /* 0x040fe400047c1670 */
[----:B------:R-:W-:-:S02]  /*fd50*/  ISETP.LT.OR P1, PT, R0, 0x4a, !P0 ;  /* 0x0000004a0000780c */ /* 0x000fc40004721670 */
[C---:B------:R-:W-:Y:S02]  /*fd60*/  ISETP.LT.OR P3, PT, R0.reuse, 0x49, !P2 ;  /* 0x000000490000780c */ /* 0x040fe40005761670 */
[C---:B------:R-:W-:Y:S02]  /*fd70*/  ISETP.LT.OR P4, PT, R0.reuse, 0x4a, !P2 ;  /* 0x0000004a0000780c */ /* 0x040fe40005781670 */
[----:B------:R-:W-:-:S07]  /*fd80*/  ISETP.LT.OR P5, PT, R0, 0x51, !P0 ;  /* 0x000000510000780c */ /* 0x000fce00047a1670 */
[----:B-----5:R-:W-:-:S05]  /*fd90*/  @!P1 IMAD R3, R3, R17, RZ ;  /* 0x0000001103039224 */ /* 0x020fca00078e02ff */
[----:B------:R4:W-:Y:S01]  /*fda0*/  @!P1 STG.E.U8 desc[UR36][R4.64+0x49], R3 ;  /* 0x0000490304009986 */ /* 0x0009e2000c101124 */
[----:B------:R-:W-:Y:S01]  /*fdb0*/  ISETP.LT.OR P1, PT, R0, 0x51, !P2 ;  /* 0x000000510000780c */ /* 0x000fe20005721670 */
[-C--:B------:R-:W-:Y:S02]  /*fdc0*/  @!P3 IMAD R13, R13, R17.reuse, RZ ;  /* 0x000000110d0db224 */ /* 0x080fe400078e02ff */
[-C--:B------:R-:W-:Y:S02]  /*fdd0*/  @!P4 IMAD R15, R15, R17.reuse, RZ ;  /* 0x000000110f0fc224 */ /* 0x080fe400078e02ff */
[----:B------:R-:W-:-:S08]  /*fde0*/  @!P5 IMAD R21, R21, R17, RZ ;  /* 0x000000111515d224 */ /* 0x000fd000078e02ff */
[-C--:B------:R-:W-:Y:S02]  /*fdf0*/  @!P1 IMAD R153, R153, R17.reuse, RZ ;  /* 0x0000001199999224 */ /* 0x080fe400078e02ff */
[----:B---3--:R-:W-:-:S05]  /*fe00*/  @!P6 IMAD R2, R2, R17, RZ ;  /* 0x000000110202e224 */ /* 0x008fca00078e02ff */
[----:B------:R-:W-:Y:S01]  /*fe10*/  @!P6 STG.E.U8 desc[UR36][R4.64+0x48], R2 ;  /* 0x000048020400e986 */ /* 0x000fe2000c101124 */
[----:B------:R-:W-:-:S03]  /*fe20*/  ISETP.LT.OR P6, PT, R0, 0x52, !P0 ;  /* 0x000000520000780c */ /* 0x000fc600047c1670 */
[----:B------:R0:W-:Y:S01]  /*fe30*/  @!P3 STG.E.U8 desc[UR36][R10.64+0x48], R13 ;  /* 0x0000480d0a00b986 */ /* 0x0001e2000c101124 */
[----:B------:R-:W-:-:S03]  /*fe40*/  ISETP.LT.OR P3, PT, R0, 0x52, !P2 ;  /* 0x000000520000780c */ /* 0x000fc60005761670 */
[----:B------:R1:W-:Y:S01]  /*fe50*/  @!P4 STG.E.U8 desc[UR36][R10.64+0x49], R15 ;  /* 0x0000490f0a00c986 */ /* 0x0003e2000c101124 */
[----:B------:R-:W-:-:S05]  /*fe60*/  ISETP.LT.OR P4, PT, R0, 0x59, !P0 ;  /* 0x000000590000780c */ /* 0x000fca0004781670 */
[----:B------:R-:W-:Y:S01]  /*fe70*/  @!P6 IMAD R23, R23, R17, RZ ;  /* 0x000000111717e224 */ /* 0x000fe200078e02ff */
[----:B------:R3:W-:Y:S01]  /*fe80*/  @!P5 STG.E.U8 desc[UR36][R4.64+0x50], R21 ;  /* 0x000050150400d986 */ /* 0x0007e2000c101124 */
[----:B------:R-:W-:-:S03]  /*fe90*/  ISETP.LT.OR P5, PT, R0, 0x5a, !P0 ;  /* 0x0000005a0000780c */ /* 0x000fc600047a1670 */
[----:B------:R5:W-:Y:S01]  /*fea0*/  @!P6 STG.E.U8 desc[UR36][R4.64+0x51], R23 ;  /* 0x000051170400e986 */ /* 0x000be2000c101124 */
[----:B------:R-:W-:-:S03]  /*feb0*/  ISETP.LT.OR P6, PT, R0, 0x59, !P2 ;  /* 0x000000590000780c */ /* 0x000fc600057c1670 */
[----:B------:R-:W-:Y:S01]  /*fec0*/  @!P1 STG.E.U8 desc[UR36][R10.64+0x50], R153 ;  /* 0x000050990a009986 */ /* 0x000fe2000c101124 */
[----:B------:R-:W-:Y:S01]  /*fed0*/  ISETP.LT.OR P1, PT, R0, 0x5a, !P2 ;  /* 0x0000005a0000780c */ /* 0x000fe20005721670 */
[-C--:B----4-:R-:W-:Y:S02]  /*fee0*/  @!P3 IMAD R3, R12, R17.reuse, RZ ;  /* 0x000000110c03b224 */ /* 0x090fe400078e02ff */
[-C--:B0-----:R-:W-:Y:S02]  /*fef0*/  @!P4 IMAD R13, R235, R17.reuse, RZ ;  /* 0x00000011eb0dc224 */ /* 0x081fe400078e02ff */
[-C--:B-1----:R-:W-:Y:S01]  /*ff00*/  @!P5 IMAD R15, R234, R17.reuse, RZ ;  /* 0x00000011ea0fd224 */ /* 0x082fe200078e02ff */
[----:B------:R0:W-:Y:S03]  /*ff10*/  @!P3 STG.E.U8 desc[UR36][R10.64+0x51], R3 ;  /* 0x000051030a00b986 */ /* 0x0001e6000c101124 */
[----:B---3--:R-:W-:Y:S01]  /*ff20*/  @!P6 IMAD R21, R233, R17, RZ ;  /* 0x00000011e915e224 */ /* 0x008fe200078e02ff */
[----:B------:R1:W-:Y:S01]  /*ff30*/  @!P4 STG.E.U8 desc[UR36][R4.64+0x58], R13 ;  /* 0x0000580d0400c986 */ /* 0x0003e2000c101124 */
[----:B------:R-:W-:-:S02]  /*ff40*/  ISETP.LT.OR P3, PT, R0, 0x61, !P0 ;  /* 0x000000610000780c */ /* 0x000fc40004761670 */
[----:B-----5:R-:W-:Y:S01]  /*ff50*/  @!P1 IMAD R23, R232, R17, RZ ;  /* 0x00000011e8179224 */ /* 0x020fe200078e02ff */
[C---:B------:R-:W-:Y:S01]  /*ff60*/  ISETP.LT.OR P4, PT, R0.reuse, 0x62, !P0 ;  /* 0x000000620000780c */ /* 0x040fe20004781670 */
[----:B------:R3:W-:Y:S01]  /*ff70*/  @!P5 STG.E.U8 desc[UR36][R4.64+0x59], R15 ;  /* 0x0000590f0400d986 */ /* 0x0007e2000c101124 */
[----:B------:R-:W-:-:S03]  /*ff80*/  ISETP.LT.OR P5, PT, R0, 0x61, !P2 ;  /* 0x000000610000780c */ /* 0x000fc600057a1670 */
[----:B------:R4:W-:Y:S01]  /*ff90*/  @!P6 STG.E.U8 desc[UR36][R10.64+0x58], R21 ;  /* 0x000058150a00e986 */ /* 0x0009e2000c101124 */
[----:B------:R-:W-:-:S03]  /*ffa0*/  ISETP.LT.OR P6, PT, R0, 0x62, !P2 ;  /* 0x000000620000780c */ /* 0x000fc600057c1670 */
[----:B------:R-:W-:Y:S01]  /*ffb0*/  @!P1 STG.E.U8 desc[UR36][R10.64+0x59], R23 ;  /* 0x000059170a009986 */ /* 0x000fe2000c101124 */
[----:B------:R-:W-:Y:S01]  /*ffc0*/  ISETP.LT.OR P1, PT, R0, 0x69, !P0 ;  /* 0x000000690000780c */ /* 0x000fe20004721670 */
[-C--:B0-----:R-:W-:Y:S02]  /*ffd0*/  @!P3 IMAD R3, R231, R17.reuse, RZ ;  /* 0x00000011e703b224 */ /* 0x081fe400078e02ff */
[-C--:B-1----:R-:W-:Y:S02]  /*ffe0*/  @!P4 IMAD R13, R230, R17.reuse, RZ ;  /* 0x00000011e60dc224 */ /* 0x082fe400078e02ff */
[-C--:B---3--:R-:W-:Y:S01]  /*fff0*/  @!P5 IMAD R15, R229, R17.reuse, RZ ;  /* 0x00000011e50fd224 */ /* 0x088fe200078e02ff */
[----:B------:R0:W-:Y:S03]  /*10000*/  @!P3 STG.E.U8 desc[UR36][R4.64+0x60], R3 ;  /* 0x000060030400b986 */ /* 0x0001e6000c101124 */
[----:B----4-:R-:W-:Y:S01]  /*10010*/  @!P6 IMAD R21, R228, R17, RZ ;  /* 0x00000011e415e224 */ /* 0x010fe200078e02ff */
[----:B------:R1:W-:Y:S01]  /*10020*/  @!P4 STG.E.U8 desc[UR36][R4.64+0x61], R13 ;  /* 0x0000610d0400c986 */ /* 0x0003e2000c101124 */
[----:B------:R-:W-:-:S02]  /*10030*/  ISETP.LT.OR P3, PT, R0, 0x6a, !P0 ;  /* 0x0000006a0000780c */ /* 0x000fc40004761670 */
[----:B------:R-:W-:Y:S01]  /*10040*/  @!P1 IMAD R153, R227, R17, RZ ;  /* 0x00000011e3999224 */ /* 0x000fe200078e02ff */
        /* <DEDUP_REMOVED lines=131> */
[-C--:B----4-:R-:W-:Y:S01]  /*10880*/  @!P6 IMAD R21, R183, R17.reuse, RZ ;  /* 0x00000011b715e224 */ /* 0x090fe200078e02ff */
[----:B------:R1:W-:Y:S03]  /*10890*/  @!P4 STG.E.U8 desc[UR36][R10.64+0xb8], R13 ;  /* 0x0000b80d0a00c986 */ /* 0x0003e6000c101124 */
[----:B------:R-:W-:Y:S01]  /*108a0*/  @!P1 IMAD R23, R182, R17, RZ ;  /* 0x00000011b6179224 */ /* 0x000fe200078e02ff */
[C---:B------:R-:W-:Y:S01]  /*108b0*/  ISETP.LT.OR P3, PT, R0.reuse, 0xc1, !P2 ;  /* 0x000000c10000780c */ /* 0x040fe20005761670 */
[----:B------:R3:W-:Y:S01]  /*108c0*/  @!P5 STG.E.U8 desc[UR36][R10.64+0xb9], R15 ;  /* 0x0000b90f0a00d986 */ /* 0x0007e2000c101124 */
[----:B------:R-:W-:-:S02]  /*108d0*/  ISETP.LT.OR P4, PT, R0, 0xc2, !P2 ;  /* 0x000000c20000780c */ /* 0x000fc40005781670 */
[C---:B------:R-:W-:Y:S01]  /*108e0*/  ISETP.LT.OR P5, PT, R0.reuse, 0xc9, !P0 ;  /* 0x000000c90000780c */ /* 0x040fe200047a1670 */
[----:B------:R4:W-:Y:S01]  /*108f0*/  @!P6 STG.E.U8 desc[UR36][R4.64+0xc0], R21 ;  /* 0x0000c0150400e986 */ /* 0x0009e2000c101124 */
[----:B------:R-:W-:-:S03]  /*10900*/  ISETP.LT.OR P6, PT, R0, 0xca, !P0 ;  /* 0x000000ca0000780c */ /* 0x000fc600047c1670 */
[----:B------:R-:W-:Y:S01]  /*10910*/  @!P1 STG.E.U8 desc[UR36][R4.64+0xc1], R23 ;  /* 0x0000c11704009986 */ /* 0x000fe2000c101124 */
[----:B------:R-:W-:-:S03]  /*10920*/  ISETP.LT.OR P1, PT, R0, 0xc9, !P2 ;  /* 0x000000c90000780c */ /* 0x000fc60005721670 */
[-C--:B0-----:R-:W-:Y:S02]  /*10930*/  @!P3 IMAD R3, R181, R17.reuse, RZ ;  /* 0x00000011b503b224 */ /* 0x081fe400078e02ff */
[-C--:B-1----:R-:W-:Y:S02]  /*10940*/  @!P4 IMAD R13, R180, R17.reuse, RZ ;  /* 0x00000011b40dc224 */ /* 0x082fe400078e02ff */
[-C--:B---3--:R-:W-:Y:S02]  /*10950*/  @!P5 IMAD R15, R179, R17.reuse, RZ ;  /* 0x00000011b30fd224 */ /* 0x088fe400078e02ff */
[-C--:B----4-:R-:W-:Y:S01]  /*10960*/  @!P6 IMAD R21, R178, R17.reuse, RZ ;  /* 0x00000011b215e224 */ /* 0x090fe200078e02ff */
[----:B------:R0:W-:Y:S03]  /*10970*/  @!P3 STG.E.U8 desc[UR36][R10.64+0xc0], R3 ;  /* 0x0000c0030a00b986 */ /* 0x0001e6000c101124 */
[----:B------:R-:W-:Y:S01]  /*10980*/  @!P1 IMAD R153, R177, R17, RZ ;  /* 0x00000011b1999224 */ /* 0x000fe200078e02ff */
[----:B------:R1:W-:Y:S01]  /*10990*/  @!P4 STG.E.U8 desc[UR36][R10.64+0xc1], R13 ;  /* 0x0000c10d0a00c986 */ /* 0x0003e2000c101124 */
[----:B------:R-:W-:-:S02]  /*109a0*/  ISETP.LT.OR P3, PT, R0, 0xca, !P2 ;  /* 0x000000ca0000780c */ /* 0x000fc40005761670 */
        /* <DEDUP_REMOVED lines=33> */
[----:B------:R4:W-:Y:S04]  /*10bc0*/  @!P6 STG.E.U8 desc[UR36][R10.64+0xd9], R21 ;  /* 0x0000d9150a00e986 */ /* 0x0009e8000c101124 */
[----:B------:R-:W-:Y:S01]  /*10bd0*/  @!P1 STG.E.U8 desc[UR36][R4.64+0xe0], R153 ;  /* 0x0000e09904009986 */ /* 0x000fe2000c101124 */
[C---:B------:R-:W-:Y:S02]  /*10be0*/  ISETP.LT.OR P1, PT, R0.reuse, 0xea, !P0 ;  /* 0x000000ea0000780c */ /* 0x040fe40004721670 */
[----:B------:R-:W-:Y:S01]  /*10bf0*/  ISETP.LT.OR P6, PT, R0, 0xe9, !P0 ;  /* 0x000000e90000780c */ /* 0x000fe200047c1670 */
[-C--:B0-----:R-:W-:Y:S02]  /*10c00*/  @!P3 IMAD R3, R166, R17.reuse, RZ ;  /* 0x00000011a603b224 */ /* 0x081fe400078e02ff */
[----:B-1----:R-:W-:-:S02]  /*10c10*/  @!P4 IMAD R13, R165, R17, RZ ;  /* 0x00000011a50dc224 */ /* 0x002fc400078e02ff */
[----:B---3--:R-:W-:Y:S01]  /*10c20*/  @!P5 IMAD R15, R164, R17, RZ ;  /* 0x00000011a40fd224 */ /* 0x008fe200078e02ff */
[----:B------:R0:W-:Y:S01]  /*10c30*/  @!P3 STG.E.U8 desc[UR36][R4.64+0xe1], R3 ;  /* 0x0000e1030400b986 */ /* 0x0001e2000c101124 */
[----:B------:R-:W-:-:S04]  /*10c40*/  ISETP.LT.OR P3, PT, R0, 0xe9, !P2 ;  /* 0x000000e90000780c */ /* 0x000fc80005761670 */
[-C--:B------:R-:W-:Y:S01]  /*10c50*/  @!P1 IMAD R23, R162, R17.reuse, RZ ;  /* 0x00000011a2179224 */ /* 0x080fe200078e02ff */
[----:B------:R2:W-:Y:S01]  /*10c60*/  @!P4 STG.E.U8 desc[UR36][R10.64+0xe0], R13 ;  /* 0x0000e00d0a00c986 */ /* 0x0005e2000c101124 */
[----:B----4-:R-:W-:Y:S01]  /*10c70*/  @!P6 IMAD R21, R163, R17, RZ ;  /* 0x00000011a315e224 */ /* 0x010fe200078e02ff */
[C---:B------:R-:W-:Y:S02]  /*10c80*/  ISETP.LT.OR P4, PT, R0.reuse, 0xea, !P2 ;  /* 0x000000ea0000780c */ /* 0x040fe40005781670 */
[----:B------:R1:W-:Y:S01]  /*10c90*/  @!P5 STG.E.U8 desc[UR36][R10.64+0xe1], R15 ;  /* 0x0000e10f0a00d986 */ /* 0x0003e2000c101124 */
[----:B------:R-:W-:-:S03]  /*10ca0*/  ISETP.LT.OR P5, PT, R0, 0xf1, !P0 ;  /* 0x000000f10000780c */ /* 0x000fc600047a1670 */
[----:B------:R-:W-:Y:S01]  /*10cb0*/  @!P1 STG.E.U8 desc[UR36][R4.64+0xe9], R23 ;  /* 0x0000e91704009986 */ /* 0x000fe2000c101124 */
[----:B------:R-:W-:-:S03]  /*10cc0*/  ISETP.LT.OR P1, PT, R0, 0xf2, !P0 ;  /* 0x000000f20000780c */ /* 0x000fc60004721670 */
[----:B------:R3:W-:Y:S01]  /*10cd0*/  @!P6 STG.E.U8 desc[UR36][R4.64+0xe8], R21 ;  /* 0x0000e8150400e986 */ /* 0x0007e2000c101124 */
[----:B------:R-:W-:Y:S01]  /*10ce0*/  ISETP.LT.OR P6, PT, R0, 0xf1, !P2 ;  /* 0x000000f10000780c */ /* 0x000fe200057c1670 */
[-C--:B0-----:R-:W-:Y:S02]  /*10cf0*/  @!P3 IMAD R3, R161, R17.reuse, RZ ;  /* 0x00000011a103b224 */ /* 0x081fe400078e02ff */
[-C--:B--2---:R-:W-:Y:S02]  /*10d00*/  @!P4 IMAD R13, R160, R17.reuse, RZ ;  /* 0x00000011a00dc224 */ /* 0x084fe400078e02ff */
[-C--:B-1----:R-:W-:Y:S01]  /*10d10*/  @!P5 IMAD R15, R159, R17.reuse, RZ ;  /* 0x000000119f0fd224 */ /* 0x082fe200078e02ff */
[----:B------:R0:W-:Y:S01]  /*10d20*/  @!P3 STG.E.U8 desc[UR36][R10.64+0xe8], R3 ;  /* 0x0000e8030a00b986 */ /* 0x0001e2000c101124 */
[----:B------:R-:W-:Y:S02]  /*10d30*/  ISETP.LT.OR P3, PT, R0, 0xf2, !P2 ;  /* 0x000000f20000780c */ /* 0x000fe40005761670 */
[-C--:B---3--:R-:W-:Y:S01]  /*10d40*/  @!P1 IMAD R21, R158, R17.reuse, RZ ;  /* 0x000000119e159224 */ /* 0x088fe200078e02ff */
[----:B------:R1:W-:Y:S03]  /*10d50*/  @!P4 STG.E.U8 desc[UR36][R10.64+0xe9], R13 ;  /* 0x0000e90d0a00c986 */ /* 0x0003e6000c101124 */
[----:B------:R-:W-:Y:S01]  /*10d60*/  @!P6 IMAD R23, R157, R17, RZ ;  /* 0x000000119d17e224 */ /* 0x000fe200078e02ff */
[C---:B------:R-:W-:Y:S01]  /*10d70*/  ISETP.LT.OR P4, PT, R0.reuse, 0xf9, !P0 ;  /* 0x000000f90000780c */ /* 0x040fe20004781670 */
[----:B------:R-:W-:Y:S01]  /*10d80*/  @!P1 STG.E.U8 desc[UR36][R4.64+0xf1], R21 ;  /* 0x0000f11504009986 */ /* 0x000fe2000c101124 */
[----:B------:R-:W-:-:S02]  /*10d90*/  ISETP.LT.OR P0, PT, R0, 0xfa, !P0 ;  /* 0x000000fa0000780c */ /* 0x000fc40004701670 */
[----:B------:R-:W-:Y:S01]  /*10da0*/  ISETP.GE.AND P1, PT, R154, 0x81, PT ;  /* 0x000000819a00780c */ /* 0x000fe20003f26270 */
[----:B------:R2:W-:Y:S01]  /*10db0*/  @!P5 STG.E.U8 desc[UR36][R4.64+0xf0], R15 ;  /* 0x0000f00f0400d986 */ /* 0x0005e2000c101124 */
[C---:B------:R-:W-:Y:S02]  /*10dc0*/  ISETP.LT.OR P5, PT, R0.reuse, 0xf9, !P2 ;  /* 0x000000f90000780c */ /* 0x040fe400057a1670 */
[C---:B------:R-:W-:Y:S01]  /*10dd0*/  ISETP.LT.OR P2, PT, R0.reuse, 0xfa, !P2 ;  /* 0x000000fa0000780c */ /* 0x040fe20005741670 */
[----:B------:R3:W-:Y:S01]  /*10de0*/  @!P6 STG.E.U8 desc[UR36][R10.64+0xf0], R23 ;  /* 0x0000f0170a00e986 */ /* 0x0007e2000c101124 */
[----:B------:R-:W-:Y:S01]  /*10df0*/  ISETP.LT.OR P6, PT, R0, 0x1, !P1 ;  /* 0x000000010000780c */ /* 0x000fe20004fc1670 */
[-C--:B0-----:R-:W-:Y:S02]  /*10e00*/  @!P3 IMAD R3, R156, R17.reuse, RZ ;  /* 0x000000119c03b224 */ /* 0x081fe400078e02ff */
[-C--:B-1----:R-:W-:Y:S02]  /*10e10*/  @!P4 IMAD R13, R152, R17.reuse, RZ ;  /* 0x00000011980dc224 */ /* 0x082fe400078e02ff */
[----:B------:R-:W-:Y:S01]  /*10e20*/  @!P0 IMAD R153, R22, R17, RZ ;  /* 0x0000001116998224 */ /* 0x000fe200078e02ff */
[----:B------:R0:W-:Y:S01]  /*10e30*/  @!P3 STG.E.U8 desc[UR36][R10.64+0xf1], R3 ;  /* 0x0000f1030a00b986 */ /* 0x0001e2000c101124 */
[----:B------:R-:W-:-:S02]  /*10e40*/  ISETP.GE.AND P3, PT, R154, 0x89, PT ;  /* 0x000000899a00780c */ /* 0x000fc40003f66270 */
[-C--:B--2---:R-:W-:Y:S02]  /*10e50*/  @!P5 IMAD R15, R20, R17.reuse, RZ ;  /* 0x00000011140fd224 */ /* 0x084fe400078e02ff */
[-C--:B------:R-:W-:Y:S01]  /*10e60*/  @!P2 IMAD R21, R14, R17.reuse, RZ ;  /* 0x000000110e15a224 */ /* 0x080fe200078e02ff */
[----:B------:R-:W-:Y:S01]  /*10e70*/  @!P0 STG.E.U8 desc[UR36][R4.64+0xf9], R153 ;  /* 0x0000f99904008986 */ /* 0x000fe2000c101124 */
[----:B---3--:R-:W-:Y:S01]  /*10e80*/  @!P6 IMAD R23, R24, R17, RZ ;  /* 0x000000111817e224 */ /* 0x008fe200078e02ff */
[C---:B------:R-:W-:Y:S02]  /*10e90*/  ISETP.LT.OR P0, PT, R0.reuse, 0x2, !P1 ;  /* 0x000000020000780c */ /* 0x040fe40004f01670 */
[----:B------:R1:W-:Y:S01]  /*10ea0*/  @!P4 STG.E.U8 desc[UR36][R4.64+0xf8], R13 ;  /* 0x0000f80d0400c986 */ /* 0x0003e2000c101124 */
[----:B------:R-:W-:-:S03]  /*10eb0*/  ISETP.LT.OR P4, PT, R0, 0x1, !P3 ;  /* 0x000000010000780c */ /* 0x000fc60005f81670 */
[----:B------:R-:W-:Y:S01]  /*10ec0*/  @!P5 STG.E.U8 desc[UR36][R10.64+0xf8], R15 ;  /* 0x0000f80f0a00d986 */ /* 0x000fe2000c101124 */
[----:B------:R-:W-:-:S03]  /*10ed0*/  ISETP.LT.OR P5, PT, R0, 0x2, !P3 ;  /* 0x000000020000780c */ /* 0x000fc60005fa1670 */
[----:B------:R-:W-:Y:S01]  /*10ee0*/  @!P2 STG.E.U8 desc[UR36][R10.64+0xf9], R21 ;  /* 0x0000f9150a00a986 */ /* 0x000fe2000c101124 */
[----:B------:R-:W-:-:S03]  /*10ef0*/  ISETP.LT.OR P2, PT, R0, 0x9, !P1 ;  /* 0x000000090000780c */ /* 0x000fc60004f41670 */
[----:B------:R-:W-:Y:S01]  /*10f00*/  @!P6 STG.E.U8 desc[UR36][R6.64], R23 ;  /* 0x000000170600e986 */ /* 0x000fe2000c101124 */
[----:B------:R-:W-:Y:S01]  /*10f10*/  ISETP.LT.OR P6, PT, R0, 0xa, !P1 ;  /* 0x0000000a0000780c */ /* 0x000fe20004fc1670 */
[-C--:B------:R-:W-:Y:S02]  /*10f20*/  @!P0 IMAD R25, R25, R17.reuse, RZ ;  /* 0x0000001119198224 */ /* 0x080fe400078e02ff */
[-C--:B0-----:R-:W-:Y:S02]  /*10f30*/  @!P4 IMAD R3, R26, R17.reuse, RZ ;  /* 0x000000111a03c224 */ /* 0x081fe400078e02ff */
[-C--:B------:R-:W-:Y:S01]  /*10f40*/  @!P5 IMAD R27, R27, R17.reuse, RZ ;  /* 0x000000111b1bd224 */ /* 0x080fe200078e02ff */
[----:B------:R-:W-:Y:S03]  /*10f50*/  @!P0 STG.E.U8 desc[UR36][R6.64+0x1], R25 ;  /* 0x0000011906008986 */ /* 0x000fe6000c101124 */
[----:B-1----:R-:W-:Y:S01]  /*10f60*/  @!P2 IMAD R5, R28, R17, RZ ;  /* 0x000000111c05a224 */ /* 0x002fe200078e02ff */
[----:B------:R0:W-:Y:S01]  /*10f70*/  @!P4 STG.E.U8 desc[UR36][R8.64], R3 ;  /* 0x000000030800c986 */ /* 0x0001e2000c101124 */
[----:B------:R-:W-:-:S02]  /*10f80*/  ISETP.LT.OR P0, PT, R0, 0xa, !P3 ;  /* 0x0000000a0000780c */ /* 0x000fc40005f01670 */
[----:B------:R-:W-:Y:S01]  /*10f90*/  @!P6 IMAD R29, R29, R17, RZ ;  /* 0x000000111d1de224 */ /* 0x000fe200078e02ff */
[C---:B------:R-:W-:Y:S01]  /*10fa0*/  ISETP.LT.OR P4, PT, R0.reuse, 0x9, !P3 ;  /* 0x000000090000780c */ /* 0x040fe20005f81670 */
[----:B------:R-:W-:Y:S01]  /*10fb0*/  @!P5 STG.E.U8 desc[UR36][R8.64+0x1], R27 ;  /* 0x0000011b0800d986 */ /* 0x000fe2000c101124 */
[----:B------:R-:W-:-:S03]  /*10fc0*/  ISETP.LT.OR P5, PT, R0, 0x11, !P1 ;  /* 0x000000110000780c */ /* 0x000fc60004fa1670 */
[----:B------:R1:W-:Y:S01]  /*10fd0*/  @!P2 STG.E.U8 desc[UR36][R6.64+0x8], R5 ;  /* 0x000008050600a986 */ /* 0x0003e2000c101124 */
[----:B------:R-:W-:-:S03]  /*10fe0*/  ISETP.LT.OR P2, PT, R0, 0x12, !P1 ;  /* 0x000000120000780c */ /* 0x000fc60004f41670 */
[----:B------:R-:W-:Y:S01]  /*10ff0*/  @!P6 STG.E.U8 desc[UR36][R6.64+0x9], R29 ;  /* 0x0000091d0600e986 */ /* 0x000fe2000c101124 */
[----:B------:R-:W-:Y:S01]  /*11000*/  ISETP.LT.OR P6, PT, R0, 0x11, !P3 ;  /* 0x000000110000780c */ /* 0x000fe20005fc1670 */
[-C--:B------:R-:W-:Y:S02]  /*11010*/  @!P0 IMAD R31, R31, R17.reuse, RZ ;  /* 0x000000111f1f8224 */ /* 0x080fe400078e02ff */
[-C--:B0-----:R-:W-:Y:S02]  /*11020*/  @!P4 IMAD R3, R30, R17.reuse, RZ ;  /* 0x000000111e03c224 */ /* 0x081fe400078e02ff */
[-C--:B------:R-:W-:Y:S01]  /*11030*/  @!P5 IMAD R11, R32, R17.reuse, RZ ;  /* 0x00000011200bd224 */ /* 0x080fe200078e02ff */
[----:B------:R-:W-:Y:S03]  /*11040*/  @!P0 STG.E.U8 desc[UR36][R8.64+0x9], R31 ;  /* 0x0000091f08008986 */ /* 0x000fe6000c101124 */
[----:B------:R-:W-:Y:S01]  /*11050*/  @!P2 IMAD R33, R33, R17, RZ ;  /* 0x000000112121a224 */ /* 0x000fe200078e02ff */
[----:B------:R0:W-:Y:S01]  /*11060*/  @!P4 STG.E.U8 desc[UR36][R8.64+0x8], R3 ;  /* 0x000008030800c986 */ /* 0x0001e2000c101124 */
[----:B------:R-:W-:-:S02]  /*11070*/  ISETP.LT.OR P0, PT, R0, 0x12, !P3 ;  /* 0x000000120000780c */ /* 0x000fc40005f01670 */
[----:B-1----:R-:W-:Y:S01]  /*11080*/  @!P6 IMAD R5, R34, R17, RZ ;  /* 0x000000112205e224 */ /* 0x002fe200078e02ff */
[C---:B------:R-:W-:Y:S01]  /*11090*/  ISETP.LT.OR P4, PT, R0.reuse, 0x19, !P1 ;  /* 0x000000190000780c */ /* 0x040fe20004f81670 */
[----:B------:R-:W-:Y:S01]  /*110a0*/  @!P5 STG.E.U8 desc[UR36][R6.64+0x10], R11 ;  /* 0x0000100b0600d986 */ /* 0x000fe2000c101124 */
[----:B------:R-:W-:-:S03]  /*110b0*/  ISETP.LT.OR P5, PT, R0, 0x1a, !P1 ;  /* 0x0000001a0000780c */ /* 0x000fc60004fa1670 */
[----:B------:R-:W-:Y:S01]  /*110c0*/  @!P2 STG.E.U8 desc[UR36][R6.64+0x11], R33 ;  /* 0x000011210600a986 */ /* 0x000fe2000c101124 */
[----:B------:R-:W-:-:S03]  /*110d0*/  ISETP.LT.OR P2, PT, R0, 0x19, !P3 ;  /* 0x000000190000780c */ /* 0x000fc60005f41670 */
[----:B------:R1:W-:Y:S01]  /*110e0*/  @!P6 STG.E.U8 desc[UR36][R8.64+0x10], R5 ;  /* 0x000010050800e986 */ /* 0x0003e2000c101124 */
[----:B------:R-:W-:Y:S01]  /*110f0*/  ISETP.LT.OR P6, PT, R0, 0x1a, !P3 ;  /* 0x0000001a0000780c */ /* 0x000fe20005fc1670 */
[-C--:B------:R-:W-:Y:S02]  /*11100*/  @!P0 IMAD R35, R35, R17.reuse, RZ ;  /* 0x0000001123238224 */ /* 0x080fe400078e02ff */
[-C--:B0-----:R-:W-:Y:S02]  /*11110*/  @!P4 IMAD R3, R36, R17.reuse, RZ ;  /* 0x000000112403c224 */ /* 0x081fe400078e02ff */
[-C--:B------:R-:W-:Y:S01]  /*11120*/  @!P5 IMAD R37, R37, R17.reuse, RZ ;  /* 0x000000112525d224 */ /* 0x080fe200078e02ff */
[----:B------:R-:W-:Y:S01]  /*11130*/  @!P0 STG.E.U8 desc[UR36][R8.64+0x11], R35 ;  /* 0x0000112308008986 */ /* 0x000fe2000c101124 */
[----:B------:R-:W-:Y:S02]  /*11140*/  ISETP.LT.OR P0, PT, R0, 0x22, !P1 ;  /* 0x000000220000780c */ /* 0x000fe40004f01670 */
[----:B-1----:R-:W-:-:S04]  /*11150*/  @!P2 IMAD R5, R38, R17, RZ ;  /* 0x000000112605a224 */ /* 0x002fc800078e02ff */
[----:B------:R-:W-:Y:S01]  /*11160*/  @!P6 IMAD R39, R39, R17, RZ ;  /* 0x000000112727e224 */ /* 0x000fe200078e02ff */
[----:B------:R0:W-:Y:S01]  /*11170*/  @!P4 STG.E.U8 desc[UR36][R6.64+0x18], R3 ;  /* 0x000018030600c986 */ /* 0x0001e2000c101124 */
[----:B------:R-:W-:-:S03]  /*11180*/  ISETP.LT.OR P4, PT, R0, 0x21, !P1 ;  /* 0x000000210000780c */ /* 0x000fc60004f81670 */
        /* <DEDUP_REMOVED lines=216> */
[-C--:B0-----:R-:W-:Y:S02]  /*11f10*/  @!P4 IMAD R3, R110, R17.reuse, RZ ;  /* 0x000000116e03c224 */ /* 0x081fe400078e02ff */
[-C--:B------:R-:W-:Y:S02]  /*11f20*/  @!P0 IMAD R111, R111, R17.reuse, RZ ;  /* 0x000000116f6f8224 */ /* 0x080fe400078e02ff */
[-C--:B------:R-:W-:Y:S01]  /*11f30*/  @!P5 IMAD R11, R112, R17.reuse, RZ ;  /* 0x00000011700bd224 */ /* 0x080fe200078e02ff */
[----:B------:R0:W-:Y:S03]  /*11f40*/  @!P4 STG.E.U8 desc[UR36][R8.64+0xa8], R3 ;  /* 0x0000a8030800c986 */ /* 0x0001e6000c101124 */
[-C--:B------:R-:W-:Y:S01]  /*11f50*/  @!P2 IMAD R113, R113, R17.reuse, RZ ;  /* 0x000000117171a224 */ /* 0x080fe200078e02ff */
[----:B------:R-:W-:Y:S03]  /*11f60*/  @!P0 STG.E.U8 desc[UR36][R8.64+0xa9], R111 ;  /* 0x0000a96f08008986 */ /* 0x000fe6000c101124 */
[----:B-1----:R-:W-:Y:S01]  /*11f70*/  @!P6 IMAD R5, R114, R17, RZ ;  /* 0x000000117205e224 */ /* 0x002fe200078e02ff */
[C---:B------:R-:W-:Y:S01]  /*11f80*/  ISETP.LT.OR P0, PT, R0.reuse, 0xb2, !P3 ;  /* 0x000000b20000780c */ /* 0x040fe20005f01670 */
[----:B------:R-:W-:Y:S01]  /*11f90*/  @!P5 STG.E.U8 desc[UR36][R6.64+0xb0], R11 ;  /* 0x0000b00b0600d986 */ /* 0x000fe2000c101124 */
[----:B------:R-:W-:-:S02]  /*11fa0*/  ISETP.LT.OR P5, PT, R0, 0xba, !P1 ;  /* 0x000000ba0000780c */ /* 0x000fc40004fa1670 */
[C---:B------:R-:W-:Y:S01]  /*11fb0*/  ISETP.LT.OR P4, PT, R0.reuse, 0xb9, !P1 ;  /* 0x000000b90000780c */ /* 0x040fe20004f81670 */
[----:B------:R-:W-:Y:S01]  /*11fc0*/  @!P2 STG.E.U8 desc[UR36][R6.64+0xb1], R113 ;  /* 0x0000b1710600a986 */ /* 0x000fe2000c101124 */
[----:B------:R-:W-:-:S03]  /*11fd0*/  ISETP.LT.OR P2, PT, R0, 0xb9, !P3 ;  /* 0x000000b90000780c */ /* 0x000fc60005f41670 */
[----:B------:R1:W-:Y:S01]  /*11fe0*/  @!P6 STG.E.U8 desc[UR36][R8.64+0xb0], R5 ;  /* 0x0000b0050800e986 */ /* 0x0003e2000c101124 */
[----:B------:R-:W-:-:S03]  /*11ff0*/  ISETP.LT.OR P6, PT, R0, 0xba, !P3 ;  /* 0x000000ba0000780c */ /* 0x000fc60005fc1670 */
[-C--:B------:R-:W-:Y:S02]  /*12000*/  @!P0 IMAD R115, R115, R17.reuse, RZ ;  /* 0x0000001173738224 */ /* 0x080fe400078e02ff */
[-C--:B------:R-:W-:Y:S02]  /*12010*/  @!P5 IMAD R117, R117, R17.reuse, RZ ;  /* 0x000000117575d224 */ /* 0x080fe400078e02ff */
[-C--:B0-----:R-:W-:Y:S01]  /*12020*/  @!P4 IMAD R3, R116, R17.reuse, RZ ;  /* 0x000000117403c224 */ /* 0x081fe200078e02ff */
[----:B------:R-:W-:Y:S01]  /*12030*/  @!P0 STG.E.U8 desc[UR36][R8.64+0xb1], R115 ;  /* 0x0000b17308008986 */ /* 0x000fe2000c101124 */
[----:B------:R-:W-:Y:S01]  /*12040*/  ISETP.LT.OR P0, PT, R0, 0xc1, !P1 ;  /* 0x000000c10000780c */ /* 0x000fe20004f01670 */
[----:B-1----:R-:W-:-:S03]  /*12050*/  @!P2 IMAD R5, R118, R17, RZ ;  /* 0x000000117605a224 */ /* 0x002fc600078e02ff */
[----:B------:R-:W-:Y:S01]  /*12060*/  @!P6 IMAD R119, R119, R17, RZ ;  /* 0x000000117777e224 */ /* 0x000fe200078e02ff */
[----:B------:R-:W-:Y:S01]  /*12070*/  @!P5 STG.E.U8 desc[UR36][R6.64+0xb9], R117 ;  /* 0x0000b9750600d986 */ /* 0x000fe2000c101124 */
[----:B------:R-:W-:-:S03]  /*12080*/  ISETP.LT.OR P5, PT, R0, 0xc2, !P1 ;  /* 0x000000c20000780c */ /* 0x000fc60004fa1670 */
[----:B------:R0:W-:Y:S01]  /*12090*/  @!P4 STG.E.U8 desc[UR36][R6.64+0xb8], R3 ;  /* 0x0000b8030600c986 */ /* 0x0001e2000c101124 */
[----:B------:R-:W-:-:S03]  /*120a0*/  ISETP.LT.OR P4, PT, R0, 0xc1, !P3 ;  /* 0x000000c10000780c */ /* 0x000fc60005f81670 */
[----:B------:R-:W-:Y:S01]  /*120b0*/  @!P6 STG.E.U8 desc[UR36][R8.64+0xb9], R119 ;  /* 0x0000b9770800e986 */ /* 0x000fe2000c101124 */
[----:B------:R-:W-:-:S03]  /*120c0*/  ISETP.LT.OR P6, PT, R0, 0xc2, !P3 ;  /* 0x000000c20000780c */ /* 0x000fc60005fc1670 */
[----:B------:R1:W-:Y:S01]  /*120d0*/  @!P2 STG.E.U8 desc[UR36][R8.64+0xb8], R5 ;  /* 0x0000b8050800a986 */ /* 0x0003e2000c101124 */
[----:B------:R-:W-:Y:S01]  /*120e0*/  ISETP.LT.OR P2, PT, R0, 0xc9, !P1 ;  /* 0x000000c90000780c */ /* 0x000fe20004f41670 */
[-C--:B------:R-:W-:Y:S02]  /*120f0*/  @!P0 IMAD R11, R120, R17.reuse, RZ ;  /* 0x00000011780b8224 */ /* 0x080fe400078e02ff */
[-C--:B------:R-:W-:Y:S02]  /*12100*/  @!P5 IMAD R121, R121, R17.reuse, RZ ;  /* 0x000000117979d224 */ /* 0x080fe400078e02ff */
[-C--:B0-----:R-:W-:Y:S01]  /*12110*/  @!P4 IMAD R3, R122, R17.reuse, RZ ;  /* 0x000000117a03c224 */ /* 0x081fe200078e02ff */
[----:B------:R0:W-:Y:S03]  /*12120*/  @!P0 STG.E.U8 desc[UR36][R6.64+0xc0], R11 ;  /* 0x0000c00b06008986 */ /* 0x0001e6000c101124 */
[-C--:B------:R-:W-:Y:S01]  /*12130*/  @!P6 IMAD R123, R123, R17.reuse, RZ ;  /* 0x000000117b7be224 */ /* 0x080fe200078e02ff */
[----:B------:R-:W-:Y:S01]  /*12140*/  ISETP.LT.OR P0, PT, R0, 0xca, !P1 ;  /* 0x000000ca0000780c */ /* 0x000fe20004f01670 */
[----:B------:R-:W-:Y:S02]  /*12150*/  @!P5 STG.E.U8 desc[UR36][R6.64+0xc1], R121 ;  /* 0x0000c1790600d986 */ /* 0x000fe4000c101124 */
[----:B-1----:R-:W-:Y:S01]  /*12160*/  @!P2 IMAD R5, R124, R17, RZ ;  /* 0x000000117c05a224 */ /* 0x002fe200078e02ff */
[C---:B------:R-:W-:Y:S01]  /*12170*/  ISETP.LT.OR P5, PT, R0.reuse, 0xc9, !P3 ;  /* 0x000000c90000780c */ /* 0x040fe20005fa1670 */
[----:B------:R1:W-:Y:S01]  /*12180*/  @!P4 STG.E.U8 desc[UR36][R8.64+0xc0], R3 ;  /* 0x0000c0030800c986 */ /* 0x0003e2000c101124 */
        /* <DEDUP_REMOVED lines=8> */
[----:B------:R-:W-:Y:S03]  /*12210*/  @!P0 STG.E.U8 desc[UR36][R6.64+0xc9], R125 ;  /* 0x0000c97d06008986 */ /* 0x000fe6000c101124 */
[-C--:B-1----:R-:W-:Y:S01]  /*12220*/  @!P6 IMAD R3, R128, R17.reuse, RZ ;  /* 0x000000118003e224 */ /* 0x082fe200078e02ff */
[----:B------:R0:W-:Y:S03]  /*12230*/  @!P5 STG.E.U8 desc[UR36][R8.64+0xc8], R11 ;  /* 0x0000c80b0800d986 */ /* 0x0001e6000c101124 */
[----:B------:R-:W-:Y:S01]  /*12240*/  @!P2 IMAD R129, R129, R17, RZ ;  /* 0x000000118181a224 */ /* 0x000fe200078e02ff */
[C---:B------:R-:W-:Y:S01]  /*12250*/  ISETP.LT.OR P0, PT, R0.reuse, 0xd1, !P3 ;  /* 0x000000d10000780c */ /* 0x040fe20005f01670 */
[----:B------:R-:W-:Y:S01]  /*12260*/  @!P4 STG.E.U8 desc[UR36][R8.64+0xc9], R127 ;  /* 0x0000c97f0800c986 */ /* 0x000fe2000c101124 */
[----:B------:R-:W-:-:S02]  /*12270*/  ISETP.LT.OR P5, PT, R0, 0xd2, !P3 ;  /* 0x000000d20000780c */ /* 0x000fc40005fa1670 */
[C---:B------:R-:W-:Y:S01]  /*12280*/  ISETP.LT.OR P4, PT, R0.reuse, 0xd9, !P1 ;  /* 0x000000d90000780c */ /* 0x040fe20004f81670 */
[----:B------:R1:W-:Y:S01]  /*12290*/  @!P6 STG.E.U8 desc[UR36][R6.64+0xd0], R3 ;  /* 0x0000d0030600e986 */ /* 0x0003e2000c101124 */
[----:B------:R-:W-:-:S03]  /*122a0*/  ISETP.LT.OR P6, PT, R0, 0xda, !P1 ;  /* 0x000000da0000780c */ /* 0x000fc60004fc1670 */
[----:B------:R-:W-:Y:S01]  /*122b0*/  @!P2 STG.E.U8 desc[UR36][R6.64+0xd1], R129 ;  /* 0x0000d1810600a986 */ /* 0x000fe2000c101124 */
[----:B------:R-:W-:-:S03]  /*122c0*/  ISETP.LT.OR P2, PT, R0, 0xd9, !P3 ;  /* 0x000000d90000780c */ /* 0x000fc60005f41670 */
[-C--:B--2---:R-:W-:Y:S02]  /*122d0*/  @!P0 IMAD R5, R130, R17.reuse, RZ ;  /* 0x0000001182058224 */ /* 0x084fe400078e02ff */
[-C--:B------:R-:W-:Y:S02]  /*122e0*/  @!P5 IMAD R131, R131, R17.reuse, RZ ;  /* 0x000000118383d224 */ /* 0x080fe400078e02ff */
[-C--:B0-----:R-:W-:Y:S02]  /*122f0*/  @!P4 IMAD R11, R132, R17.reuse, RZ ;  /* 0x00000011840bc224 */ /* 0x081fe400078e02ff */
[-C--:B------:R-:W-:Y:S01]  /*12300*/  @!P6 IMAD R133, R133, R17.reuse, RZ ;  /* 0x000000118585e224 */ /* 0x080fe200078e02ff */
[----:B------:R0:W-:Y:S03]  /*12310*/  @!P0 STG.E.U8 desc[UR36][R8.64+0xd0], R5 ;  /* 0x0000d00508008986 */ /* 0x0001e6000c101124 */
[----:B-1----:R-:W-:Y:S01]  /*12320*/  @!P2 IMAD R3, R134, R17, RZ ;  /* 0x000000118603a224 */ /* 0x002fe200078e02ff */
[----:B------:R-:W-:Y:S01]  /*12330*/  @!P5 STG.E.U8 desc[UR36][R8.64+0xd1], R131 ;  /* 0x0000d1830800d986 */ /* 0x000fe2000c101124 */
[----:B------:R-:W-:-:S02]  /*12340*/  ISETP.LT.OR P0, PT, R0, 0xda, !P3 ;  /* 0x000000da0000780c */ /* 0x000fc40005f01670 */
        /* <DEDUP_REMOVED lines=14> */
[----:B------:R-:W-:Y:S01]  /*12430*/  @!P4 STG.E.U8 desc[UR36][R6.64+0xe1], R137 ;  /* 0x0000e1890600c986 */ /* 0x000fe2000c101124 */
[----:B------:R-:W-:-:S02]  /*12440*/  ISETP.LT.OR P0, PT, R0, 0xe9, !P1 ;  /* 0x000000e90000780c */ /* 0x000fc40004f01670 */
[C---:B------:R-:W-:Y:S01]  /*12450*/  ISETP.LT.OR P4, PT, R0.reuse, 0xea, !P1 ;  /* 0x000000ea0000780c */ /* 0x040fe20004f81670 */
[----:B------:R1:W-:Y:S01]  /*12460*/  @!P6 STG.E.U8 desc[UR36][R8.64+0xe0], R11 ;  /* 0x0000e00b0800e986 */ /* 0x0003e2000c101124 */
[C---:B------:R-:W-:Y:S02]  /*12470*/  ISETP.LT.OR P6, PT, R0.reuse, 0xe9, !P3 ;  /* 0x000000e90000780c */ /* 0x040fe40005fc1670 */
[C---:B------:R-:W-:Y:S01]  /*12480*/  ISETP.LT.OR P5, PT, R0.reuse, 0xea, !P3 ;  /* 0x000000ea0000780c */ /* 0x040fe20005fa1670 */
[----:B------:R-:W-:Y:S01]  /*12490*/  @!P2 STG.E.U8 desc[UR36][R8.64+0xe1], R139 ;  /* 0x0000e18b0800a986 */ /* 0x000fe2000c101124 */
[----:B------:R-:W-:-:S05]  /*124a0*/  ISETP.LT.OR P2, PT, R0, 0xf1, !P1 ;  /* 0x000000f10000780c */ /* 0x000fca0004f41670 */
[-C--:B--2---:R-:W-:Y:S02]  /*124b0*/  @!P0 IMAD R3, R140, R17.reuse, RZ ;  /* 0x000000118c038224 */ /* 0x084fe400078e02ff */
[-C--:B------:R-:W-:Y:S02]  /*124c0*/  @!P4 IMAD R141, R141, R17.reuse, RZ ;  /* 0x000000118d8dc224 */ /* 0x080fe400078e02ff */
[-C--:B0-----:R-:W-:Y:S02]  /*124d0*/  @!P6 IMAD R5, R142, R17.reuse, RZ ;  /* 0x000000118e05e224 */ /* 0x081fe400078e02ff */
[-C--:B------:R-:W-:Y:S02]  /*124e0*/  @!P5 IMAD R143, R143, R17.reuse, RZ ;  /* 0x000000118f8fd224 */ /* 0x080fe400078e02ff */
[----:B-1----:R-:W-:Y:S01]  /*124f0*/  @!P2 IMAD R11, R144, R17, RZ ;  /* 0x00000011900ba224 */ /* 0x002fe200078e02ff */
[----:B------:R0:W-:Y:S01]  /*12500*/  @!P0 STG.E.U8 desc[UR36][R6.64+0xe8], R3 ;  /* 0x0000e80306008986 */ /* 0x0001e2000c101124 */
[----:B------:R-:W-:-:S03]  /*12510*/  ISETP.LT.OR P0, PT, R0, 0xf2, !P1 ;  /* 0x000000f20000780c */ /* 0x000fc60004f01670 */
[----:B------:R-:W-:Y:S01]  /*12520*/  @!P4 STG.E.U8 desc[UR36][R6.64+0xe9], R141 ;  /* 0x0000e98d0600c986 */ /* 0x000fe2000c101124 */
[----:B------:R-:W-:-:S03]  /*12530*/  ISETP.LT.OR P4, PT, R0, 0xf1, !P3 ;  /* 0x000000f10000780c */ /* 0x000fc60005f81670 */
[----:B------:R-:W-:Y:S01]  /*12540*/  @!P6 STG.E.U8 desc[UR36][R8.64+0xe8], R5 ;  /* 0x0000e8050800e986 */ /* 0x000fe2000c101124 */
[----:B------:R-:W-:-:S03]  /*12550*/  ISETP.LT.OR P6, PT, R0, 0xf2, !P3 ;  /* 0x000000f20000780c */ /* 0x000fc60005fc1670 */
[----:B------:R-:W-:Y:S01]  /*12560*/  @!P5 STG.E.U8 desc[UR36][R8.64+0xe9], R143 ;  /* 0x0000e98f0800d986 */ /* 0x000fe2000c101124 */
[----:B------:R-:W-:-:S03]  /*12570*/  ISETP.LT.OR P5, PT, R0, 0xf9, !P3 ;  /* 0x000000f90000780c */ /* 0x000fc60005fa1670 */
[----:B------:R1:W-:Y:S01]  /*12580*/  @!P2 STG.E.U8 desc[UR36][R6.64+0xf0], R11 ;  /* 0x0000f00b0600a986 */ /* 0x0003e2000c101124 */
[C---:B------:R-:W-:Y:S02]  /*12590*/  ISETP.LT.OR P2, PT, R0.reuse, 0xf9, !P1 ;  /* 0x000000f90000780c */ /* 0x040fe40004f41670 */
[C---:B------:R-:W-:Y:S02]  /*125a0*/  ISETP.LT.OR P1, PT, R0.reuse, 0xfa, !P1 ;  /* 0x000000fa0000780c */ /* 0x040fe40004f21670 */
[----:B------:R-:W-:Y:S01]  /*125b0*/  ISETP.LT.OR P3, PT, R0, 0xfa, !P3 ;  /* 0x000000fa0000780c */ /* 0x000fe20005f61670 */
[-C--:B------:R-:W-:Y:S02]  /*125c0*/  @!P0 IMAD R145, R145, R17.reuse, RZ ;  /* 0x0000001191918224 */ /* 0x080fe400078e02ff */
[-C--:B0-----:R-:W-:Y:S02]  /*125d0*/  @!P4 IMAD R3, R146, R17.reuse, RZ ;  /* 0x000000119203c224 */ /* 0x081fe400078e02ff */
[----:B------:R-:W-:-:S02]  /*125e0*/  @!P6 IMAD R147, R147, R17, RZ ;  /* 0x000000119393e224 */ /* 0x000fc400078e02ff */
[-C--:B-1----:R-:W-:Y:S02]  /*125f0*/  @!P5 IMAD R11, R150, R17.reuse, RZ ;  /* 0x00000011960bd224 */ /* 0x082fe400078e02ff */
[-C--:B------:R-:W-:Y:S02]  /*12600*/  @!P2 IMAD R5, R148, R17.reuse, RZ ;  /* 0x000000119405a224 */ /* 0x080fe400078e02ff */
[-C--:B------:R-:W-:Y:S02]  /*12610*/  @!P1 IMAD R149, R149, R17.reuse, RZ ;  /* 0x0000001195959224 */ /* 0x080fe400078e02ff */
[----:B------:R-:W-:Y:S01]  /*12620*/  @!P3 IMAD R151, R151, R17, RZ ;  /* 0x000000119797b224 */ /* 0x000fe200078e02ff */
[----:B------:R0:W-:Y:S04]  /*12630*/  @!P0 STG.E.U8 desc[UR36][R6.64+0xf1], R145 ;  /* 0x0000f19106008986 */ /* 0x0001e8000c101124 */
[----:B------:R0:W-:Y:S04]  /*12640*/  @!P4 STG.E.U8 desc[UR36][R8.64+0xf0], R3 ;  /* 0x0000f0030800c986 */ /* 0x0001e8000c101124 */
[----:B------:R0:W-:Y:S04]  /*12650*/  @!P6 STG.E.U8 desc[UR36][R8.64+0xf1], R147 ;  /* 0x0000f1930800e986 */ /* 0x0001e8000c101124 */
[----:B------:R0:W-:Y:S04]  /*12660*/  @!P2 STG.E.U8 desc[UR36][R6.64+0xf8], R5 ;  /* 0x0000f8050600a986 */ /* 0x0001e8000c101124 */
[----:B------:R0:W-:Y:S04]  /*12670*/  @!P1 STG.E.U8 desc[UR36][R6.64+0xf9], R149 ;  /* 0x0000f99506009986 */ /* 0x0001e8000c101124 */
[----:B------:R0:W-:Y:S04]  /*12680*/  @!P5 STG.E.U8 desc[UR36][R8.64+0xf8], R11 ;  /* 0x0000f80b0800d986 */ /* 0x0001e8000c101124 */
[----:B------:R0:W-:Y:S02]  /*12690*/  @!P3 STG.E.U8 desc[UR36][R8.64+0xf9], R151 ;  /* 0x0000f9970800b986 */ /* 0x0001e4000c101124 */
.L_x_548:
[----:B------:R-:W-:Y:S05]  /*126a0*/  BSYNC B0 ;  /* 0x0000000000007941 */ /* 0x000fea0003800000 */
.L_x_34:
[----:B0-----:R-:W2:Y:S04]  /*126b0*/  LDL.LU R3, [R1+0x200] ;  /* 0x0002000001037983 */ /* 0x001ea80000300800 */
[----:B------:R-:W2:Y:S01]  /*126c0*/  LDL.LU R2, [R1+0x204] ;  /* 0x0002040001027983 */ /* 0x000ea20000300800 */
[----:B------:R-:W-:Y:S01]  /*126d0*/  ULDC UR4, c[0x0][0xc] ;  /* 0x0000030000047ab9 */ /* 0x000fe20000000800 */
[----:B------:R-:W-:Y:S01]  /*126e0*/  ULDC UR5, c[0x0][0x10] ;  /* 0x0000040000057ab9 */ /* 0x000fe20000000800 */
[----:B------:R-:W2:Y:S01]  /*126f0*/  LDC R5, c[0x0][0x14] ;  /* 0x00000500ff057b82 */ /* 0x000ea20000000800 */
[----:B------:R-:W-:Y:S01]  /*12700*/  UIMAD.WIDE.U32 UR4, UR4, UR5, URZ ;  /* 0x00000005040472a5 */ /* 0x000fe2000f8e003f */
[----:B------:R-:W-:Y:S01]  /*12710*/  PRMT R0, RZ, 0x7610, R0 ;  /* 0x00007610ff007816 */ /* 0x000fe20000000000 */
[----:B------:R-:W-:Y:S01]  /*12720*/  UMOV UR42, 0xffffffff ;  /* 0xffffffff002a7882 */ /* 0x000fe20000000000 */
[----:B------:R-:W-:-:S03]  /*12730*/  UMOV UR43, 0xffffffff ;  /* 0xffffffff002b7882 */ /* 0x000fc60000000000 */
[----:B--2---:R-:W-:-:S04]  /*12740*/  IMAD.WIDE.U32 R2, R5, UR4, R2 ;  /* 0x0000000405027c25 */ /* 0x004fc8000f8e0002 */
[----:B------:R-:W-:Y:S01]  /*12750*/  IMAD R5, R5, UR5, RZ ;  /* 0x0000000505057c24 */ /* 0x000fe2000f8e02ff */
[----:B------:R-:W-:Y:S01]  /*12760*/  ULDC.64 UR4, c[0x0][0x650] ;  /* 0x0001940000047ab9 */ /* 0x000fe20000000a00 */
[----:B-1-3--:R-:W-:Y:S01]  /*12770*/  IMAD.MOV.U32 R6, RZ, RZ, R2 ;  /* 0x000000ffff067224 */ /* 0x00afe200078e0002 */
[----:B------:R-:W-:Y:S01]  /*12780*/  ISETP.GE.U32.AND P0, PT, R2, UR4, PT ;  /* 0x0000000402007c0c */ /* 0x000fe2000bf06070 */
[----:B------:R-:W-:-:S05]  /*12790*/  IMAD.IADD R4, R3, 0x1, R5 ;  /* 0x0000000103047824 */ /* 0x000fca00078e0205 */
[----:B------:R0:W-:Y:S01]  /*127a0*/  STL [R1+0x200], R4 ;  /* 0x0002000401007387 */ /* 0x0001e20000100800 */
[----:B------:R-:W-:-:S03]  /*127b0*/  ISETP.GE.U32.AND.EX P0, PT, R4, UR5, PT, P0 ;  /* 0x0000000504007c0c */ /* 0x000fc6000bf06100 */
[----:B------:R0:W-:Y:S10]  /*127c0*/  STL [R1+0x204], R6 ;  /* 0x0002040601007387 */ /* 0x0001f40000100800 */
[----:B0-----:R-:W-:Y:S05]  /*127d0*/  @P0 BRA `(.L_x_549) ;  /* 0x0000000400880947 */ /* 0x001fea0003800000 */
[----:B------:R-:W0:Y:S01]  /*127e0*/  S2UR UR6, SR_CTAID.X ;  /* 0x00000000000679c3 */ /* 0x000e220000002500 */
[----:B------:R-:W-:Y:S01]  /*127f0*/  ULDC.64 UR12, c[0x0][0x628] ;  /* 0x00018a00000c7ab9 */ /* 0x000fe20000000a00 */
[----:B------:R-:W-:Y:S01]  /*12800*/  ULDC UR4, c[0x0][0x150] ;  /* 0x0000540000047ab9 */ /* 0x000fe20000000800 */
[----:B------:R-:W-:Y:S01]  /*12810*/  ISETP.NE.U32.AND P0, PT, RZ, UR12, PT ;  /* 0x0000000cff007c0c */ /* 0x000fe2000bf05070 */
[----:B------:R-:W-:Y:S01]  /*12820*/  ULDC UR15, c[0x0][0x630] ;  /* 0x00018c00000f7ab9 */ /* 0x000fe20000000800 */
[----:B------:R-:W-:Y:S01]  /*12830*/  R2UR UR16, R6 ;  /* 0x00000000061072ca */ /* 0x000fe200000e0000 */
[----:B------:R-:W-:Y:S01]  /*12840*/  ULDC UR19, c[0x0][0x154] ;  /* 0x0000550000137ab9 */ /* 0x000fe20000000800 */
[----:B------:R-:W-:Y:S01]  /*12850*/  ISETP.NE.AND.EX P0, PT, RZ, UR13, PT, P0 ;  /* 0x0000000dff007c0c */ /* 0x000fe2000bf05300 */
[----:B------:R-:W1:Y:S01]  /*12860*/  S2UR UR18, SR_CTAID.Y ;  /* 0x00000000001279c3 */ /* 0x000e620000002600 */
[----:B------:R-:W-:Y:S02]  /*12870*/  R2UR UR17, R4 ;  /* 0x00000000041172ca */ /* 0x000fe400000e0000 */
[----:B------:R-:W-:-:S02]  /*12880*/  R2UR UR10, R6 ;  /* 0x00000000060a72ca */ /* 0x000fc400000e0000 */
[----:B------:R-:W-:Y:S02]  /*12890*/  R2UR UR11, R4 ;  /* 0x00000000040b72ca */ /* 0x000fe400000e0000 */
[----:B0-----:R-:W-:-:S05]  /*128a0*/  I2FP.F32.U32 R0, UR6 ;  /* 0x0000000600007c45 */ /* 0x001fca0008201000 */
[----:B------:R-:W-:-:S04]  /*128b0*/  FMUL R0, R0, UR4 ;  /* 0x0000000400007c20 */ /* 0x000fc80008400000 */
[----:B------:R0:W2:Y:S01]  /*128c0*/  F2I.U32.TRUNC.NTZ R2, R0 ;  /* 0x0000000000027305 */ /* 0x0000a2000020f000 */
[----:B-1----:R-:W-:Y:S05]  /*128d0*/  @!P0 BRA `(.L_x_550) ;  /* 0x0000000000308947 */ /* 0x002fea0003800000 */
        /* <DEDUP_REMOVED lines=12> */
.L_x_550:
[----:B------:R-:W-:Y:S01]  /*129a0*/  USHF.R.U64 UR43, UR10, UR15, UR11 ;  /* 0x0000000f0a2b7299 */ /* 0x000fe2000800120b */
[----:B0-----:R-:W-:Y:S01]  /*129b0*/  I2FP.F32.U32 R0, UR18 ;  /* 0x0000001200007c45 */ /* 0x001fe20008201000 */
[----:B------:R-:W-:Y:S02]  /*129c0*/  USHF.R.U32.HI UR4, URZ, UR15, UR11 ;  /* 0x0000000f3f047299 */ /* 0x000fe4000801160b */
[----:B------:R-:W-:Y:S02]  /*129d0*/  UIADD3 UR10, UP0, URZ, -UR43, URZ ;  /* 0x8000002b3f0a7290 */ /* 0x000fe4000ff1e03f */
[----:B------:R-:W-:Y:S01]  /*129e0*/  FMUL R0, R0, UR19 ;  /* 0x0000001300007c20 */ /* 0x000fe20008400000 */
[----:B------:R-:W-:Y:S01]  /*129f0*/  ULDC.64 UR12, c[0x0][0x620] ;  /* 0x00018800000c7ab9 */ /* 0x000fe20000000a00 */
[----:B------:R-:W-:Y:S01]  /*12a00*/  UIADD3.X UR4, URZ, ~UR4, URZ, UP0, !UPT ;  /* 0x800000043f047290 */ /* 0x000fe200087fe43f */
[----:B------:R-:W-:Y:S01]  /*12a10*/  UMOV UR8, UR16 ;  /* 0x0000001000087c82 */ /* 0x000fe20008000000 */
[----:B------:R-:W-:-:S02]  /*12a20*/  UMOV UR9, UR17 ;  /* 0x0000001100097c82 */ /* 0x000fc40008000000 */
[----:B------:R-:W-:Y:S01]  /*12a30*/  UIMAD UR4, UR4, UR12, URZ ;  /* 0x0000000c040472a4 */ /* 0x000fe2000f8e023f */
[----:B------:R-:W0:Y:S01]  /*12a40*/  F2I.U32.TRUNC.NTZ R0, R0 ;  /* 0x0000000000007305 */ /* 0x000e22000020f000 */
[----:B------:R-:W-:Y:S01]  /*12a50*/  UIMAD.WIDE.U32 UR8, UR10, UR12, UR8 ;  /* 0x0000000c0a0872a5 */ /* 0x000fe2000f8e0008 */
[----:B--2---:R-:W-:Y:S01]  /*12a60*/  R2UR UR12, R2 ;  /* 0x00000000020c72ca */ /* 0x004fe200000e0000 */
[----:B------:R-:W-:Y:S01]  /*12a70*/  UIMAD UR10, UR10, UR13, UR4 ;  /* 0x0000000d0a0a72a4 */ /* 0x000fe2000f8e0204 */
[----:B------:R-:W-:Y:S01]  /*12a80*/  ULDC UR11, c[0x0][0x618] ;  /* 0x00018600000b7ab9 */ /* 0x000fe20000000800 */
[----:B------:R-:W-:Y:S02]  /*12a90*/  ULDC UR21, c[0x0][0x658] ;  /* 0x0001960000157ab9 */ /* 0x000fe40000000800 */
[----:B------:R-:W-:Y:S01]  /*12aa0*/  UIADD3 UR9, UR9, UR10, URZ ;  /* 0x0000000a09097290 */ /* 0x000fe2000fffe03f */
[----:B------:R-:W-:Y:S01]  /*12ab0*/  UMOV UR15, 0xffffffff ;  /* 0xffffffff000f7882 */ /* 0x000fe20000000000 */
[----:B------:R-:W-:Y:S01]  /*12ac0*/  ULDC.64 UR4, c[0x0][0x640] ;  /* 0x0001900000047ab9 */ /* 0x000fe20000000a00 */
[----:B------:R-:W-:Y:S01]  /*12ad0*/  USHF.L.U32 UR15, UR15, UR21, URZ ;  /* 0x000000150f0f7299 */ /* 0x000fe2000800063f */
[----:B------:R-:W-:Y:S01]  /*12ae0*/  ISETP.NE.U32.AND P0, PT, RZ, UR4, PT ;  /* 0x00000004ff007c0c */ /* 0x000fe2000bf05070 */
[----:B------:R-:W-:-:S02]  /*12af0*/  USHF.R.U64 UR16, UR8, UR11, UR9 ;  /* 0x0000000b08107299 */ /* 0x000fc40008001209 */
[----:B------:R-:W-:Y:S01]  /*12b00*/  USHF.R.U32.HI UR8, URZ, UR11, UR9 ;  /* 0x0000000b3f087299 */ /* 0x000fe20008011609 */
[----:B0-----:R-:W-:Y:S01]  /*12b10*/  R2UR UR14, R0 ;  /* 0x00000000000e72ca */ /* 0x001fe200000e0000 */
[----:B------:R-:W-:Y:S01]  /*12b20*/  ULDC UR17, c[0x0][0x608] ;  /* 0x0001820000117ab9 */ /* 0x000fe20000000800 */
[----:B------:R-:W-:Y:S01]  /*12b30*/  ULOP3.LUT UR41, URZ, UR15, URZ, 0x33, !UPT ;  /* 0x0000000f3f297292 */ /* 0x000fe2000f8e333f */
[----:B------:R-:W-:Y:S01]  /*12b40*/  ISETP.NE.AND.EX P0, PT, RZ, UR5, PT, P0 ;  /* 0x00000005ff007c0c */ /* 0x000fe2000bf05300 */
[----:B------:R-:W-:Y:S02]  /*12b50*/  USHF.R.U64 UR15, UR16, UR17, UR8 ;  /* 0x00000011100f7299 */ /* 0x000fe40008001208 */
[----:B------:R-:W-:Y:S02]  /*12b60*/  USHF.R.U32.HI UR8, URZ, UR17, UR8 ;  /* 0x000000113f087299 */ /* 0x000fe40008011608 */
[----:B------:R-:W-:Y:S02]  /*12b70*/  UIADD3 UR12, -UR12, URZ, URZ ;  /* 0x0000003f0c0c7290 */ /* 0x000fe4000fffe13f */
[----:B------:R-:W-:Y:S01]  /*12b80*/  USHF.R.U64 UR17, UR15, UR21, UR8 ;  /* 0x000000150f117299 */ /* 0x000fe20008001208 */
[----:B------:R-:W-:Y:S01]  /*12b90*/  UMOV UR19, 0x1 ;  /* 0x0000000100137882 */ /* 0x000fe20000000000 */
[----:B------:R-:W-:Y:S01]  /*12ba0*/  ULDC UR13, c[0x0][0x144] ;  /* 0x00005100000d7ab9 */ /* 0x000fe20000000800 */
[----:B------:R-:W-:Y:S01]  /*12bb0*/  ULDC UR7, c[0x0][0x600] ;  /* 0x0001800000077ab9 */ /* 0x000fe20000000800 */
[----:B------:R-:W-:-:S02]  /*12bc0*/  USHF.L.U32 UR24, UR19, UR21, URZ ;  /* 0x0000001513187299 */ /* 0x000fc4000800063f */
[----:B------:R-:W-:Y:S02]  /*12bd0*/  USHF.R.U32.HI UR8, URZ, UR21, UR8 ;  /* 0x000000153f087299 */ /* 0x000fe40008011608 */
[----:B------:R-:W-:Y:S02]  /*12be0*/  UIMAD UR21, UR13, UR12, UR6 ;  /* 0x0000000c0d1572a4 */ /* 0x000fe4000f8e0206 */
[----:B------:R-:W-:Y:S02]  /*12bf0*/  UIADD3 UR20, UR7, -0x1, URZ ;  /* 0xffffffff07147890 */ /* 0x000fe4000fffe03f */
[----:B------:R-:W-:Y:S01]  /*12c00*/  UIADD3 UR19, -UR14, URZ, URZ ;  /* 0x0000003f0e137290 */ /* 0x000fe2000fffe13f */
[----:B------:R-:W-:Y:S01]  /*12c10*/  ULDC UR25, c[0x0][0x148] ;  /* 0x0000520000197ab9 */ /* 0x000fe20000000800 */
[----:B------:R-:W-:Y:S01]  /*12c20*/  ULDC UR22, c[0x0][0x648] ;  /* 0x0001920000167ab9 */ /* 0x000fe20000000800 */
[----:B------:R-:W-:Y:S01]  /*12c30*/  ULDC UR23, c[0x0][0x638] ;  /* 0x00018e0000177ab9 */ /* 0x000fe20000000800 */
        /* <DEDUP_REMOVED lines=14> */
.L_x_551:
[----:B------:R-:W-:Y:S01]  /*12d20*/  UISETP.NE.AND UP0, UPT, UR46, URZ, UPT ;  /* 0x0000003f2e00728c */ /* 0x000fe2000bf05270 */
[----:B------:R-:W-:Y:S01]  /*12d30*/  MOV R0, 0x1 ;  /* 0x0000000100007802 */ /* 0x000fe20000000f00 */
[----:B------:R-:W-:Y:S02]  /*12d40*/  USHF.R.U64 UR4, UR6, UR22, UR8 ;  /* 0x0000001606047299 */ /* 0x000fe40008001208 */
[----:B------:R-:W-:Y:S02]  /*12d50*/  ULOP3.LUT UR41, UR15, UR41, URZ, 0xc0, !UPT ;  /* 0x000000290f297292 */ /* 0x000fe4000f8ec03f */
[----:B------:R-:W-:Y:S02]  /*12d60*/  UIADD3 UR5, -UR4, URZ, URZ ;  /* 0x0000003f04057290 */ /* 0x000fe4000fffe13f */
[----:B------:R-:W-:Y:S02]  /*12d70*/  UIMAD UR41, UR24, UR4, UR41 ;  /* 0x00000004182972a4 */ /* 0x000fe4000f8e0229 */
[----:B------:R-:W-:-:S02]  /*12d80*/  ULOP3.LUT UR16, UR16, UR20, URZ, 0xc0, !UPT ;  /* 0x0000001410107292 */ /* 0x000fc4000f8ec03f */
[----:B------:R-:W-:Y:S02]  /*12d90*/  @UP0 UIMAD UR21, UR25, UR19, UR18 ;  /* 0x00000013191502a4 */ /* 0x000fe4000f8e0212 */
[----:B------:R-:W-:-:S03]  /*12da0*/  UIMAD UR4, UR5, UR23, UR17 ;  /* 0x00000017050472a4 */ /* 0x000fc6000f8e0211 */
[----:B------:R-:W-:Y:S01]  /*12db0*/  ULDC UR5, c[0x0][0x610] ;  /* 0x0001840000057ab9 */ /* 0x000fe20000000800 */
[----:B------:R-:W-:Y:S02]  /*12dc0*/  UIMAD UR4, UR4, UR7, UR16 ;  /* 0x00000007040472a4 */ /* 0x000fe4000f8e0210 */
[----:B------:R-:W-:-:S04]  /*12dd0*/  UIMAD UR41, UR41, UR5, UR21 ;  /* 0x00000005292972a4 */ /* 0x000fc8000f8e0215 */
[----:B------:R-:W-:Y:S02]  /*12de0*/  USEL UR42, UR4, UR41, !UP0 ;  /* 0x00000029042a7287 */ /* 0x000fe4000c000000 */
[----:B------:R-:W-:-:S12]  /*12df0*/  USEL UR41, UR41, UR4, !UP0 ;  /* 0x0000000429297287 */ /* 0x000fd8000c000000 */
.L_x_549:
[----:B------:R-:W-:-:S13]  /*12e00*/  LOP3.LUT P0, RZ, R0, 0xff, RZ, 0xc0, !PT ;  /* 0x000000ff00ff7812 */ /* 0x000fda000780c0ff */
[----:B------:R-:W-:Y:S05]  /*12e10*/  @P0 BRA `(.L_x_552) ;  /* 0xfffffee4007c0947 */ /* 0x000fea000383ffff */
[----:B------:R-:W-:Y:S05]  /*12e20*/  EXIT ;  /* 0x000000000000794d */ /* 0x000fea0003800000 */
.L_x_7:
[----:B------:R-:W2:Y:S01]  /*12e30*/  LDL R5, [R1+0x204] ;  /* 0x0002040001057983 */ /* 0x000ea20000100800 */
[----:B------:R-:W-:-:S03]  /*12e40*/  ULDC.64 UR4, c[0x0][0x650] ;  /* 0x0001940000047ab9 */ /* 0x000fc60000000a00 */
[----:B------:R-:W3:Y:S01]  /*12e50*/  LDL R4, [R1+0x200] ;  /* 0x0002000001047983 */ /* 0x000ee20000100800 */
[----:B------:R-:W-:Y:S01]  /*12e60*/  PRMT R0, RZ, 0x7610, R0 ;  /* 0x00007610ff007816 */ /* 0x000fe20000000000 */
[----:B------:R-:W-:Y:S02]  /*12e70*/  IMAD.MOV.U32 R2, RZ, RZ, -0x1 ;  /* 0xffffffffff027424 */ /* 0x000fe400078e00ff */
[----:B------:R-:W-:Y:S02]  /*12e80*/  IMAD.MOV.U32 R3, RZ, RZ, -0x1 ;  /* 0xffffffffff037424 */ /* 0x000fe400078e00ff */
[----:B------:R-:W-:Y:S01]  /*12e90*/  IMAD.MOV.U32 R9, RZ, RZ, -0x1 ;  /* 0xffffffffff097424 */ /* 0x000fe200078e00ff */
[----:B--2---:R-:W-:-:S04]  /*12ea0*/  ISETP.GE.U32.AND P0, PT, R5, UR4, PT ;  /* 0x0000000405007c0c */ /* 0x004fc8000bf06070 */
[----:B---3--:R-:W-:-:S13]  /*12eb0*/  ISETP.GE.U32.AND.EX P0, PT, R4, UR5, PT, P0 ;  /* 0x0000000504007c0c */ /* 0x008fda000bf06100 */
        /* <DEDUP_REMOVED lines=21> */
.L_x_554:
[----:B------:R-:W-:Y:S01]  /*13010*/  USHF.R.U64 UR4, UR14, UR19, UR15 ;  /* 0x000000130e047299 */ /* 0x000fe2000800120f */
[----:B------:R-:W-:Y:S01]  /*13020*/  R2UR UR7, R4 ;  /* 0x00000000040772ca */ /* 0x000fe200000e0000 */
[----:B------:R-:W-:Y:S02]  /*13030*/  USHF.R.U32.HI UR5, URZ, UR19, UR15 ;  /* 0x000000133f057299 */ /* 0x000fe4000801160f */
[----:B------:R-:W-:Y:S01]  /*13040*/  UIADD3 UR13, UP0, URZ, -UR4, URZ ;  /* 0x800000043f0d7290 */ /* 0x000fe2000ff1e03f */
[----:B------:R-:W-:Y:S01]  /*13050*/  ULDC.64 UR14, c[0x0][0x620] ;  /* 0x00018800000e7ab9 */ /* 0x000fe20000000a00 */
[----:B------:R-:W-:Y:S02]  /*13060*/  UMOV UR6, UR20 ;  /* 0x0000001400067c82 */ /* 0x000fe40008000000 */
[----:B------:R-:W-:Y:S02]  /*13070*/  UIADD3.X UR5, URZ, ~UR5, URZ, UP0, !UPT ;  /* 0x800000053f057290 */ /* 0x000fe400087fe43f */
[----:B------:R-:W-:-:S02]  /*13080*/  UISETP.NE.AND UP1, UPT, UR46, URZ, UPT ;  /* 0x0000003f2e00728c */ /* 0x000fc4000bf25270 */
[----:B------:R-:W-:Y:S02]  /*13090*/  UIMAD UR5, UR5, UR14, URZ ;  /* 0x0000000e050572a4 */ /* 0x000fe4000f8e023f */
[----:B------:R-:W-:Y:S02]  /*130a0*/  UIMAD.WIDE.U32 UR6, UR13, UR14, UR6 ;  /* 0x0000000e0d0672a5 */ /* 0x000fe4000f8e0006 */
[----:B------:R-:W-:Y:S01]  /*130b0*/  UIMAD UR5, UR13, UR15, UR5 ;  /* 0x0000000f0d0572a4 */ /* 0x000fe2000f8e0205 */
[----:B------:R-:W-:Y:S02]  /*130c0*/  ULDC UR14, c[0x0][0x608] ;  /* 0x00018200000e7ab9 */ /* 0x000fe40000000800 */
[----:B------:R-:W-:Y:S01]  /*130d0*/  ULDC UR13, c[0x0][0x618] ;  /* 0x00018600000d7ab9 */ /* 0x000fe20000000800 */
[----:B------:R-:W-:Y:S01]  /*130e0*/  UIADD3 UR5, UR7, UR5, URZ ;  /* 0x0000000507057290 */ /* 0x000fe2000fffe03f */
[----:B------:R-:W-:Y:S01]  /*130f0*/  ULDC UR22, c[0x0][0x658] ;  /* 0x0001960000167ab9 */ /* 0x000fe20000000800 */
[----:B------:R-:W-:-:S02]  /*13100*/  @UP1 UIMAD UR8, UR11, UR12, UR10 ;  /* 0x0000000c0b0812a4 */ /* 0x000fc4000f8e020a */
[----:B------:R-:W-:Y:S02]  /*13110*/  USHF.R.U64 UR17, UR6, UR13, UR5 ;  /* 0x0000000d06117299 */ /* 0x000fe40008001205 */
[----:B------:R-:W-:Y:S01]  /*13120*/  USHF.R.U32.HI UR5, URZ, UR13, UR5 ;  /* 0x0000000d3f057299 */ /* 0x000fe20008011605 */
[----:B------:R-:W-:Y:S01]  /*13130*/  ULDC.64 UR6, c[0x0][0x640] ;  /* 0x0001900000067ab9 */ /* 0x000fe20000000a00 */
[----:B------:R-:W-:Y:S01]  /*13140*/  UMOV UR10, 0xffffffff ;  /* 0xffffffff000a7882 */ /* 0x000fe20000000000 */
[----:B------:R-:W-:Y:S01]  /*13150*/  ISETP.NE.U32.AND P0, PT, RZ, UR6, PT ;  /* 0x00000006ff007c0c */ /* 0x000fe2000bf05070 */
[----:B------:R-:W-:Y:S02]  /*13160*/  USHF.R.U64 UR18, UR17, UR14, UR5 ;  /* 0x0000000e11127299 */ /* 0x000fe40008001205 */
[----:B------:R-:W-:Y:S01]  /*13170*/  USHF.R.U32.HI UR5, URZ, UR14, UR5 ;  /* 0x0000000e3f057299 */ /* 0x000fe20008011605 */
[----:B------:R-:W-:Y:S01]  /*13180*/  ISETP.NE.AND.EX P0, PT, RZ, UR7, PT, P0 ;  /* 0x00000007ff007c0c */ /* 0x000fe2000bf05300 */
[----:B------:R-:W-:-:S02]  /*13190*/  USHF.L.U32 UR11, UR10, UR22, URZ ;  /* 0x000000160a0b7299 */ /* 0x000fc4000800063f */
[----:B------:R-:W-:Y:S01]  /*131a0*/  USHF.R.U64 UR19, UR18, UR22, UR5 ;  /* 0x0000001612137299 */ /* 0x000fe20008001205 */
[----:B------:R-:W-:Y:S01]  /*131b0*/  ULDC UR20, c[0x0][0x600] ;  /* 0x0001800000147ab9 */ /* 0x000fe20000000800 */
[----:B------:R-:W-:Y:S02]  /*131c0*/  USHF.R.U32.HI UR10, URZ, UR22, UR5 ;  /* 0x000000163f0a7299 */ /* 0x000fe40008011605 */
[----:B------:R-:W-:Y:S02]  /*131d0*/  UIADD3 UR21, UR20, -0x1, URZ ;  /* 0xffffffff14157890 */ /* 0x000fe4000fffe03f */
[----:B------:R-:W-:Y:S01]  /*131e0*/  ULOP3.LUT UR26, URZ, UR11, URZ, 0x33, !UPT ;  /* 0x0000000b3f1a7292 */ /* 0x000fe2000f8e333f */
        /* <DEDUP_REMOVED lines=17> */
.L_x_555:
[----:B------:R-:W-:Y:S01]  /*13300*/  USHF.R.U64 UR6, UR5, UR23, UR10 ;  /* 0x0000001705067299 */ /* 0x000fe2000800120a */
[----:B------:R-:W-:Y:S01]  /*13310*/  MOV R0, 0x1 ;  /* 0x0000000100007802 */ /* 0x000fe20000000f00 */
[----:B------:R-:W-:Y:S01]  /*13320*/  USHF.L.U32 UR25, UR25, UR22, URZ ;  /* 0x0000001619197299 */ /* 0x000fe2000800063f */
[----:B------:R-:W-:Y:S01]  /*13330*/  IMAD.U32 R9, RZ, RZ, UR4 ;  /* 0x00000004ff097e24 */ /* 0x000fe2000f8e00ff */
[----:B------:R-:W-:Y:S02]  /*13340*/  ULOP3.LUT UR5, UR18, UR26, URZ, 0xc0, !UPT ;  /* 0x0000001a12057292 */ /* 0x000fe4000f8ec03f */
[----:B------:R-:W-:Y:S02]  /*13350*/  UIADD3 UR7, -UR6, URZ, URZ ;  /* 0x0000003f06077290 */ /* 0x000fe4000fffe13f */
[----:B------:R-:W-:Y:S02]  /*13360*/  UIMAD UR6, UR25, UR6, UR5 ;  /* 0x00000006190672a4 */ /* 0x000fe4000f8e0205 */
[----:B------:R-:W-:-:S02]  /*13370*/  ULOP3.LUT UR17, UR17, UR21, URZ, 0xc0, !UPT ;  /* 0x0000001511117292 */ /* 0x000fc4000f8ec03f */
[----:B------:R-:W-:Y:S02]  /*13380*/  UIMAD UR5, UR7, UR24, UR19 ;  /* 0x00000018070572a4 */ /* 0x000fe4000f8e0213 */
[----:B------:R-:W-:Y:S01]  /*13390*/  UISETP.NE.AND UP0, UPT, UR46, URZ, UPT ;  /* 0x0000003f2e00728c */ /* 0x000fe2000bf05270 */
[----:B------:R-:W-:Y:S01]  /*133a0*/  ULDC UR7, c[0x0][0x610] ;  /* 0x0001840000077ab9 */ /* 0x000fe20000000800 */
[----:B------:R-:W-:Y:S02]  /*133b0*/  UIMAD UR5, UR5, UR20, UR17 ;  /* 0x00000014050572a4 */ /* 0x000fe4000f8e0211 */
[----:B------:R-:W-:-:S04]  /*133c0*/  UIMAD UR8, UR6, UR7, UR8 ;  /* 0x00000007060872a4 */ /* 0x000fc8000f8e0208 */
[----:B------:R-:W-:Y:S02]  /*133d0*/  USEL UR6, UR5, UR8, !UP0 ;  /* 0x0000000805067287 */ /* 0x000fe4000c000000 */
[----:B------:R-:W-:-:S04]  /*133e0*/  USEL UR8, UR8, UR5, !UP0 ;  /* 0x0000000508087287 */ /* 0x000fc8000c000000 */
[----:B------:R-:W-:Y:S02]  /*133f0*/  IMAD.U32 R3, RZ, RZ, UR6 ;  /* 0x00000006ff037e24 */ /* 0x000fe4000f8e00ff */
[----:B------:R-:W-:-:S07]  /*13400*/  IMAD.U32 R2, RZ, RZ, UR8 ;  /* 0x00000008ff027e24 */ /* 0x000fce000f8e00ff */
.L_x_553:
[----:B------:R-:W-:-:S08]  /*13410*/  NOP ;  /* 0x0000000000007918 */ /* 0x000fd00000000000 */
[----:B0-----:R-:W0:-:S00]  /*13420*/  USETMAXREG.DEALLOC.CTAPOOL 0x18 ;  /* 0x00000018000079c8 */ /* 0x001e0000080e0500 */
[----:B------:R-:W-:-:S13]  /*13430*/  ISETP.NE.AND P0, PT, RZ, UR9, PT ;  /* 0x00000009ff007c0c */ /* 0x000fda000bf05270 */
[----:B------:R-:W-:Y:S05]  /*13440*/  @P0 EXIT ;  /* 0x000000000000094d */ /* 0x000fea0003800000 */
[----:B0-----:R-:W-:Y:S01]  /*13450*/  LOP3.LUT P0, RZ, R0, 0xff, RZ, 0xc0, !PT ;  /* 0x000000ff00ff7812 */ /* 0x001fe2000780c0ff */
[----:B------:R-:W-:Y:S01]  /*13460*/  IMAD.MOV.U32 R6, RZ, RZ, RZ ;  /* 0x000000ffff067224 */ /* 0x000fe200078e00ff */
[----:B------:R-:W-:-:S11]  /*13470*/  MOV R0, 0x1 ;  /* 0x0000000100007802 */ /* 0x000fd60000000f00 */
[----:B------:R-:W-:Y:S05]  /*13480*/  @!P0 BRA `(.L_x_556) ;  /* 0x0000000c00808947 */ /* 0x000fea0003800000 */
[----:B------:R-:W0:Y:S01]  /*13490*/  S2UR UR7, SR_CgaCtaId ;  /* 0x00000000000779c3 */ /* 0x000e220000008800 */
[----:B------:R-:W-:Y:S01]  /*134a0*/  ULDC UR4, c[0x0][0x28c] ;  /* 0x0000a30000047ab9 */ /* 0x000fe20000000800 */
[----:B------:R-:W-:Y:S01]  /*134b0*/  ULDC UR5, c[0x0][0x600] ;  /* 0x0001800000057ab9 */ /* 0x000fe20000000800 */
[----:B------:R-:W-:Y:S01]  /*134c0*/  UIADD3 UR11, UR4, 0x3f, URZ ;  /* 0x0000003f040b7890 */ /* 0x000fe2000fffe03f */
[----:B------:R-:W-:Y:S01]  /*134d0*/  BSSY B0, `(.L_x_556) ;  /* 0x00000db000007945 */ /* 0x000fe20003800000 */
[----:B------:R-:W-:Y:S01]  /*134e0*/  ULDC UR9, c[0x0][0x658] ;  /* 0x0001960000097ab9 */ /* 0x000fe20000000800 */
[----:B------:R-:W-:Y:S01]  /*134f0*/  UMOV UR10, 0xffffffff ;  /* 0xffffffff000a7882 */ /* 0x000fe20000000000 */
[----:B------:R-:W-:Y:S01]  /*13500*/  UMOV UR12, 0x1 ;  /* 0x00000001000c7882 */ /* 0x000fe20000000000 */
[----:B------:R-:W-:Y:S01]  /*13510*/  UIADD3 UR4, UR5, -0x1, URZ ;  /* 0xffffffff05047890 */ /* 0x000fe2000fffe03f */
[----:B------:R-:W-:Y:S01]  /*13520*/  IMAD.MOV.U32 R8, RZ, RZ, 0x1 ;  /* 0x00000001ff087424 */ /* 0x000fe200078e00ff */
[----:B------:R-:W-:Y:S01]  /*13530*/  USHF.L.U32 UR10, UR10, UR9, URZ ;  /* 0x000000090a0a7299 */ /* 0x000fe2000800063f */
[----:B------:R-:W-:Y:S01]  /*13540*/  IMAD.MOV.U32 R0, RZ, RZ, 0x1 ;  /* 0x00000001ff007424 */ /* 0x000fe200078e00ff */
[----:B------:R-:W-:Y:S01]  /*13550*/  USHF.L.U32 UR5, UR12, UR9, URZ ;  /* 0x000000090c057299 */ /* 0x000fe2000800063f */
[----:B------:R-:W-:Y:S01]  /*13560*/  MOV R6, RZ ;  /* 0x000000ff00067202 */ /* 0x000fe20000000f00 */
[----:B------:R-:W-:Y:S01]  /*13570*/  USHF.R.S32.HI UR12, URZ, 0x1f, UR11 ;  /* 0x0000001f3f0c7899 */ /* 0x000fe2000801140b */
[----:B------:R-:W-:Y:S01]  /*13580*/  ULDC UR8, c[0x0][0xc] ;  /* 0x0000030000087ab9 */ /* 0x000fe20000000800 */
[----:B------:R-:W-:-:S02]  /*13590*/  ULDC UR9, c[0x0][0x10] ;  /* 0x0000040000097ab9 */ /* 0x000fc40000000800 */
[----:B------:R-:W-:Y:S02]  /*135a0*/  ULEA.HI UR12, UR12, UR11, URZ, 0x6 ;  /* 0x0000000b0c0c7291 */ /* 0x000fe4000f8f303f */
[----:B------:R-:W-:Y:S02]  /*135b0*/  UIMAD.WIDE.U32 UR8, UR8, UR9, URZ ;  /* 0x00000009080872a5 */ /* 0x000fe4000f8e003f */
[----:B------:R-:W-:Y:S02]  /*135c0*/  USHF.R.S32.HI UR13, URZ, 0x6, UR12 ;  /* 0x000000063f0d7899 */ /* 0x000fe4000801140c */
[----:B0-----:R-:W-:Y:S02]  /*135d0*/  USHF.L.U32 UR6, UR7, 0x5, URZ ;  /* 0x0000000507067899 */ /* 0x001fe4000800063f */
[----:B------:R-:W-:Y:S02]  /*135e0*/  USHF.L.U32 UR7, UR7, 0xb, URZ ;  /* 0x0000000b07077899 */ /* 0x000fe4000800063f */
[----:B------:R-:W-:-:S02]  /*135f0*/  ULOP3.LUT UR23, UR40, 0x2, URZ, 0xfc, !UPT ;  /* 0x0000000228177892 */ /* 0x000fc4000f8efc3f */
[----:B------:R-:W-:Y:S02]  /*13600*/  ULOP3.LUT UR14, UR7, 0x3800, URZ, 0xc0, !UPT ;  /* 0x00003800070e7892 */ /* 0x000fe4000f8ec03f */
[----:B------:R-:W-:Y:S02]  /*13610*/  ULOP3.LUT UR7, URZ, UR10, URZ, 0x33, !UPT ;  /* 0x0000000a3f077292 */ /* 0x000fe4000f8e333f */
[----:B------:R-:W-:Y:S01]  /*13620*/  ULOP3.LUT UR6, UR6, 0xe0, URZ, 0xc0, !UPT ;  /* 0x000000e006067892 */ /* 0x000fe2000f8ec03f */
[----:B------:R-:W-:Y:S01]  /*13630*/  ULDC UR10, c[0x0][0x14] ;  /* 0x00000500000a7ab9 */ /* 0x000fe20000000800 */
[----:B------:R-:W-:Y:S02]  /*13640*/  ULOP3.LUT UR14, UR14, 0x1c180, URZ, 0xfc, !UPT ;  /* 0x0001c1800e0e7892 */ /* 0x000fe4000f8efc3f */
[----:B------:R-:W-:Y:S02]  /*13650*/  UIMAD.WIDE.U32 UR24, UR8, UR10, URZ ;  /* 0x0000000a081872a5 */ /* 0x000fe4000f8e003f */
[----:B------:R-:W-:-:S02]  /*13660*/  UIMAD UR15, UR9, UR10, URZ ;  /* 0x0000000a090f72a4 */ /* 0x000fc4000f8e023f */
[----:B------:R-:W-:Y:S02]  /*13670*/  UIADD3 UR28, UR13, 0x1, URZ ;  /* 0x000000010d1c7890 */ /* 0x000fe4000fffe03f */
[----:B------:R-:W-:Y:S01]  /*13680*/  UIADD3 UR15, UR25, UR15, URZ ;  /* 0x0000000f190f7290 */ /* 0x000fe2000fffe03f */
[----:B------:R-:W-:-:S11]  /*13690*/  ULDC.64 UR26, c[0x0][0x198] ;  /* 0x00006600001a7ab9 */ /* 0x000fd60000000a00 */
.L_x_567:
[----:B------:R-:W-:-:S03]  /*136a0*/  UMOV UR8, 0xffffffff ;  /* 0xffffffff00087882 */ /* 0x000fc60000000000 */
[----:B------:R-:W-:Y:S05]  /*136b0*/  BRA.DIV UR8, `(.L_x_557) ;  /* 0x00000012084c7947 */ /* 0x000fea000b800000 */
[----:B------:R-:W-:-:S13]  /*136c0*/  ELECT P6, URZ, PT ;  /* 0x00000000003f782f */ /* 0x000fda00038c0000 */
.L_x_581:
[----:B------:R-:W0:Y:S01]  /*136d0*/  LDC R4, c[0x0][0x28c] ;  /* 0x0000a300ff047b82 */ /* 0x000e220000000800 */
[----:B------:R-:W-:Y:S01]  /*136e0*/  BSSY B1, `(.L_x_558) ;  /* 0x000003a000017945 */ /* 0x000fe20003800000 */
[----:B0-----:R-:W-:-:S13]  /*136f0*/  ISETP.LT.OR P6, PT, R4, 0x1, !P6 ;  /* 0x000000010400780c */ /* 0x001fda00077c1670 */
[----:B------:R-:W-:Y:S05]  /*13700*/  @P6 BRA `(.L_x_559) ;  /* 0x0000000000dc6947 */ /* 0x000fea0003800000 */
[----:B------:R-:W-:Y:S01]  /*13710*/  IMAD.SHL.U32 R2, R2, 0x100, RZ ;  /* 0x0000010002027824 */ /* 0x000fe200078e00ff */
[----:B------:R-:W-:Y:S01]  /*13720*/  LEA R3, R3, UR6, 0x8 ;  /* 0x0000000603037c11 */ /* 0x000fe2000f8e40ff */
[----:B------:R-:W-:Y:S01]  /*13730*/  IMAD.MOV.U32 R13, RZ, RZ, RZ ;  /* 0x000000ffff0d7224 */ /* 0x000fe200078e00ff */
[----:B------:R-:W-:Y:S01]  /*13740*/  MOV R4, R0 ;  /* 0x0000000000047202 */ /* 0x000fe20000000f00 */
[----:B------:R-:W-:Y:S02]  /*13750*/  IMAD.U32 R11, RZ, RZ, UR28 ;  /* 0x0000001cff0b7e24 */ /* 0x000fe4000f8e00ff */
[----:B------:R-:W-:-:S07]  /*13760*/  IMAD.MOV.U32 R5, RZ, RZ, R6 ;  /* 0x000000ffff057224 */ /* 0x000fce00078e0006 */
.L_x_562:
[----:B------:R-:W0:Y:S01]  /*13770*/  S2R R10, SR_CgaCtaId ;  /* 0x00000000000a7919 */ /* 0x000e220000008800 */
[----:B------:R-:W-:Y:S01]  /*13780*/  MOV R7, 0x400 ;  /* 0x0000040000077802 */ /* 0x000fe20000000f00 */
[----:B------:R-:W1:Y:S03]  /*13790*/  S2R R15, SR_TID.X ;  /* 0x00000000000f7919 */ /* 0x000e660000002100 */
[----:B0-----:R-:W-:Y:S02]  /*137a0*/  LEA R14, R10, R7, 0x18 ;  /* 0x000000070a0e7211 */ /* 0x001fe400078ec0ff */
[----:B------:R-:W-:Y:S02]  /*137b0*/  SHF.L.U32 R7, R4, 0x1f, RZ ;  /* 0x0000001f04077819 */ /* 0x000fe400000006ff */
[----:B-1----:R-:W-:Y:S01]  /*137c0*/  LOP3.LUT P1, RZ, R15, 0x7f, RZ, 0xc0, !PT ;  /* 0x0000007f0fff7812 */ /* 0x002fe2000782c0ff */
[----:B------:R-:W-:-:S04]  /*137d0*/  IMAD R12, R5, 0x8, R14 ;  /* 0x00000008050c7824 */ /* 0x000fc800078e020e */
[----:B------:R-:W0:Y:S08]  /*137e0*/  SYNCS.PHASECHK.TRANS64.TRYWAIT P0, [R12+URZ+0x38], R7 ;  /* 0x000038070c0075a7 */ /* 0x000e30000800017f */
[----:B------:R-:W1:Y:S01]  /*137f0*/  @!P1 LDC R10, c[0x0][0x500] ;  /* 0x00014000ff0a9b82 */ /* 0x000e620000000800 */
[----:B0-----:R-:W-:Y:S05]  /*13800*/  @!P0 BRA `(.L_x_560) ;  /* 0x0000001000188947 */ /* 0x001fea0003800000 */
.L_x_582:
[----:B------:R-:W-:Y:S01]  /*13810*/  UPRMT UR8, UR23, 0x9910, URZ ;  /* 0x0000991017087896 */ /* 0x000fe2000800003f */
[----:B-1----:R1:W-:Y:S03]  /*13820*/  @!P1 SYNCS.ARRIVE.TRANS64 RZ, [R12+URZ], R10 ;  /* 0x0000000a0cff99a7 */ /* 0x0023e6000800003f */
[----:B------:R-:W-:-:S06]  /*13830*/  UISETP.NE.AND UP0, UPT, UR8, 0x2, UPT ;  /* 0x000000020800788c */ /* 0x000fcc000bf05270 */
[----:B------:R-:W-:-:S13]  /*13840*/  PLOP3.LUT P0, PT, PT, PT, UP0, 0x80, 0x0 ;  /* 0x000000000000781c */ /* 0x000fda0003f0f008 */
[----:B-1----:R-:W-:Y:S05]  /*13850*/  @P0 BRA `(.L_x_561) ;  /* 0x0000000000040947 */ /* 0x002fea0003800000 */
[----:B------:R-:W-:Y:S01]  /*13860*/  BPT.TRAP 0x1 ;  /* 0x000000040000795c */ /* 0x000fe20000300000 */
.L_x_561:
[C---:B0-----:R-:W-:Y:S01]  /*13870*/  IMAD R7, R5.reuse, 0x4000, R14 ;  /* 0x0000400005077824 */ /* 0x041fe200078e020e */
[----:B------:R-:W-:Y:S01]  /*13880*/  R2UR UR11, R5 ;  /* 0x00000000050b72ca */ /* 0x000fe200000e0000 */
[----:B------:R-:W-:Y:S01]  /*13890*/  VIADD R11, R11, 0xffffffff ;  /* 0xffffffff0b0b7836 */ /* 0x000fe20000000000 */
[----:B------:R-:W-:Y:S01]  /*138a0*/  R2UR UR20, R14 ;  /* 0x000000000e1472ca */ /* 0x000fe200000e0000 */
[----:B------:R-:W-:Y:S01]  /*138b0*/  UIADD3 UR16, UP0, UR26, 0xf0, URZ ;  /* 0x000000f01a107890 */ /* 0x000fe2000ff1e03f */
[----:B------:R-:W-:Y:S01]  /*138c0*/  R2UR UR8, R7 ;  /* 0x00000000070872ca */ /* 0x000fe200000e0000 */
[----:B------:R-:W-:Y:S01]  /*138d0*/  UIADD3 UR30, UP1, UR26, 0x1f0, URZ ;  /* 0x000001f01a1e7890 */ /* 0x000fe2000ff3e03f */
[----:B------:R-:W-:Y:S01]  /*138e0*/  R2UR UR21, R2 ;  /* 0x00000000021572ca */ /* 0x000fe200000e0000 */
[----:B------:R-:W-:Y:S01]  /*138f0*/  UIADD3.X UR17, URZ, UR27, URZ, UP0, !UPT ;  /* 0x0000001b3f117290 */ /* 0x000fe200087fe43f */
[----:B------:R-:W-:Y:S01]  /*13900*/  R2UR UR9, R12 ;  /* 0x000000000c0972ca */ /* 0x000fe200000e0000 */
[----:B------:R-:W-:Y:S01]  /*13910*/  UIADD3.X UR31, URZ, UR27, URZ, UP1, !UPT ;  /* 0x0000001b3f1f7290 */ /* 0x000fe20008ffe43f */
[----:B------:R-:W-:Y:S01]  /*13920*/  R2UR UR10, R13 ;  /* 0x000000000d0a72ca */ /* 0x000fe200000e0000 */
[----:B------:R-:W-:Y:S01]  /*13930*/  UMOV UR18, 0x0 ;  /* 0x0000000000127882 */ /* 0x000fe20000000000 */
[----:B------:R-:W-:Y:S01]  /*13940*/  R2UR UR12, R9 ;  /* 0x00000000090c72ca */ /* 0x000fe200000e0000 */
[----:B------:R-:W-:Y:S01]  /*13950*/  ULEA UR11, UR11, UR14, 0xe ;  /* 0x0000000e0b0b7291 */ /* 0x000fe2000f8e703f */
[----:B------:R-:W-:Y:S01]  /*13960*/  R2UR UR22, R3 ;  /* 0x00000000031672ca */ /* 0x000fe200000e0000 */
[----:B------:R-:W-:Y:S01]  /*13970*/  UMOV UR19, 0x10000000 ;  /* 0x1000000000137882 */ /* 0x000fe20000000000 */
[----:B------:R-:W-:Y:S01]  /*13980*/  ISETP.GT.AND P1, PT, R11, 0x1, PT ;  /* 0x000000010b00780c */ /* 0x000fe20003f24270 */
[----:B------:R-:W-:Y:S01]  /*13990*/  UIADD3 UR8, UR8, 0x180, URZ ;  /* 0x0000018008087890 */ /* 0x000fe2000fffe03f */
[----:B------:R-:W-:Y:S01]  /*139a0*/  IADD3 R5, R5, 0x1, RZ ;  /* 0x0000000105057810 */ /* 0x000fe20007ffe0ff */
[----:B------:R-:W-:Y:S01]  /*139b0*/  UIADD3 UR20, UR20, UR11, URZ ;  /* 0x0000000b14147290 */ /* 0x000fe2000fffe03f */
[----:B------:R-:W-:Y:S01]  /*139c0*/  VIADD R13, R13, 0x40 ;  /* 0x000000400d0d7836 */ /* 0x000fe20000000000 */
[----:B------:R-:W-:Y:S01]  /*139d0*/  UMOV UR29, 0xff0000 ;  /* 0x00ff0000001d7882 */ /* 0x000fe20000000000 */
[----:B------:R-:W-:Y:S01]  /*139e0*/  UMOV UR11, UR21 ;  /* 0x00000015000b7c82 */ /* 0x000fe20008000000 */
[----:B------:R-:W-:-:S03]  /*139f0*/  ISETP.NE.AND P0, PT, R5, 0x7, PT ;  /* 0x000000070500780c */ /* 0x000fc60003f05270 */
[----:B------:R0:W-:Y:S01]  /*13a00*/  UTMALDG.3D [UR8], [UR16], desc[UR18] ;  /* 0x00001208100075b4 */ /* 0x0001e20008011000 */
[----:B------:R-:W-:Y:S02]  /*13a10*/  SEL R7, RZ, 0x1, P0 ;  /* 0x00000001ff077807 */ /* 0x000fe40000000000 */
[----:B------:R-:W-:Y:S02]  /*13a20*/  SEL R5, R5, RZ, P0 ;  /* 0x000000ff05057207 */ /* 0x000fe40000000000 */
[----:B------:R-:W-:Y:S01]  /*13a30*/  LOP3.LUT R4, R4, R7, RZ, 0x3c, !PT ;  /* 0x0000000704047212 */ /* 0x000fe200078e3cff */
[----:B0-----:R-:W-:Y:S01]  /*13a40*/  UMOV UR8, UR20 ;  /* 0x0000001400087c82 */ /* 0x001fe20008000000 */
[----:B------:R-:W-:Y:S02]  /*13a50*/  UMOV UR11, UR22 ;  /* 0x00000016000b7c82 */ /* 0x000fe40008000000 */
[----:B------:R0:W-:Y:S02]  /*13a60*/  UTMALDG.3D.MULTICAST [UR8], [UR30], UR29, desc[UR18] ;  /* 0x000012081e0073b4 */ /* 0x0001e4000801181d */
[----:B0-----:R-:W-:Y:S05]  /*13a70*/  @P1 BRA `(.L_x_562) ;  /* 0xfffffffc003c1947 */ /* 0x001fea000383ffff */
.L_x_559:
[----:B------:R-:W-:Y:S05]  /*13a80*/  BSYNC B1 ;  /* 0x0000000000017941 */ /* 0x000fea0003800000 */
.L_x_558:
[----:B------:R-:W2:Y:S01]  /*13a90*/  LDL.LU R14, [R1+0x200] ;  /* 0x00020000010e7983 */ /* 0x000ea20000300800 */
[----:B------:R-:W-:Y:S01]  /*13aa0*/  LOP3.LUT P1, RZ, R8, 0xff, RZ, 0xc0, !PT ;  /* 0x000000ff08ff7812 */ /* 0x000fe2000782c0ff */
[----:B------:R-:W-:Y:S01]  /*13ab0*/  VIADD R6, R6, UR13 ;  /* 0x0000000d06067c36 */ /* 0x000fe20008000000 */
[----:B------:R-:W-:Y:S01]  /*13ac0*/  ULDC.64 UR8, c[0x0][0x650] ;  /* 0x0001940000087ab9 */ /* 0x000fe20000000a00 */
[----:B------:R-:W3:Y:S01]  /*13ad0*/  LDL.LU R12, [R1+0x204] ;  /* 0x00020400010c7983 */ /* 0x000ee20000300800 */
[----:B------:R-:W-:Y:S01]  /*13ae0*/  UISETP.GE.U32.AND UP0, UPT, UR13, 0x7, UPT ;  /* 0x000000070d00788c */ /* 0x000fe2000bf06070 */
[C---:B------:R-:W-:Y:S01]  /*13af0*/  IMAD.WIDE.U32 R2, R6.reuse, 0x24924925, RZ ;  /* 0x2492492506027825 */ /* 0x040fe200078e00ff */
[C---:B------:R-:W-:Y:S01]  /*13b00*/  ISETP.GT.U32.AND P0, PT, R6.reuse, 0x6, PT ;  /* 0x000000060600780c */ /* 0x040fe20003f04070 */
[----:B------:R-:W-:Y:S01]  /*13b10*/  BSSY B1, `(.L_x_563) ;  /* 0x0000074000017945 */ /* 0x000fe20003800000 */
[----:B------:R-:W-:Y:S02]  /*13b20*/  MOV R9, 0xffffffff ;  /* 0xffffffff00097802 */ /* 0x000fe40000000f00 */
[----:B------:R-:W-:-:S02]  /*13b30*/  IADD3 R2, R6, -R3, RZ ;  /* 0x8000000306027210 */ /* 0x000fc40007ffe0ff */
[----:B------:R-:W-:Y:S01]  /*13b40*/  PRMT R8, RZ, 0x7610, R8 ;  /* 0x00007610ff087816 */ /* 0x000fe20000000008 */
[----:B------:R-:W0:Y:S01]  /*13b50*/  @P1 S2R R4, SR_CgaCtaId ;  /* 0x0000000000041919 */ /* 0x000e220000008800 */
[----:B------:R-:W-:Y:S02]  /*13b60*/  LEA.HI R2, R2, R3, RZ, 0x1f ;  /* 0x0000000302027211 */ /* 0x000fe400078ff8ff */
[----:B------:R-:W-:-:S04]  /*13b70*/  @P1 MOV R3, 0x400 ;  /* 0x0000040000031802 */ /* 0x000fc80000000f00 */
[----:B0-----:R-:W-:Y:S01]  /*13b80*/  @P1 LEA R3, R4, R3, 0x18 ;  /* 0x0000000304031211 */ /* 0x001fe200078ec0ff */
[----:B------:R-:W-:-:S03]  /*13b90*/  IMAD.U32 R4, RZ, RZ, UR13 ;  /* 0x0000000dff047e24 */ /* 0x000fc6000f8e00ff */
[----:B------:R0:W-:Y:S01]  /*13ba0*/  @P1 SYNCS.ARRIVE.TRANS64.A1T0 RZ, [R3+URZ+0x88], RZ ;  /* 0x000088ff03ff19a7 */ /* 0x0001e2000810003f */
[----:B------:R-:W-:Y:S02]  /*13bb0*/  PLOP3.LUT P1, PT, PT, PT, UP0, 0x80, 0x0 ;  /* 0x000000000000781c */ /* 0x000fe40003f2f008 */
[----:B------:R-:W-:Y:S02]  /*13bc0*/  ISETP.LT.U32.AND P0, PT, R4, 0x7, P0 ;  /* 0x000000070400780c */ /* 0x000fe40000701070 */
[----:B------:R-:W-:Y:S02]  /*13bd0*/  PRMT R4, RZ, 0x7610, R4 ;  /* 0x00007610ff047816 */ /* 0x000fe40000000004 */
[----:B0-----:R-:W-:-:S04]  /*13be0*/  SEL R3, RZ, 0x1, !P0 ;  /* 0x00000001ff037807 */ /* 0x001fc80004000000 */
[----:B------:R-:W-:Y:S02]  /*13bf0*/  LOP3.LUT R0, R0, R3, RZ, 0x3c, !PT ;  /* 0x0000000300007212 */ /* 0x000fe400078e3cff */
[----:B------:R-:W-:Y:S01]  /*13c00*/  SHF.R.U32.HI R3, RZ, 0x2, R2 ;  /* 0x00000002ff037819 */ /* 0x000fe20000011602 */
[----:B------:R-:W-:-:S03]  /*13c10*/  IMAD.MOV.U32 R2, RZ, RZ, -0x1 ;  /* 0xffffffffff027424 */ /* 0x000fc600078e00ff */
[----:B------:R-:W-:Y:S01]  /*13c20*/  @P1 LOP3.LUT R0, R0, 0x1, R3, 0x78, !PT ;  /* 0x0000000100001812 */ /* 0x000fe200078e7803 */
[----:B------:R-:W-:Y:S02]  /*13c30*/  IMAD R6, R3, -0x7, R6 ;  /* 0xfffffff903067824 */ /* 0x000fe400078e0206 */
[----:B------:R-:W-:Y:S01]  /*13c40*/  IMAD.MOV.U32 R3, RZ, RZ, -0x1 ;  /* 0xffffffffff037424 */ /* 0x000fe200078e00ff */
[----:B---3--:R-:W-:-:S04]  /*13c50*/  IADD3 R12, P0, R12, UR24, RZ ;  /* 0x000000180c0c7c10 */ /* 0x008fc8000ff1e0ff */
[----:B--2---:R-:W-:Y:S01]  /*13c60*/  IADD3.X R14, R14, UR15, RZ, P0, !PT ;  /* 0x0000000f0e0e7c10 */ /* 0x004fe200087fe4ff */
[----:B------:R0:W-:Y:S01]  /*13c70*/  STL [R1+0x204], R12 ;  /* 0x0002040c01007387 */ /* 0x0001e20000100800 */
[----:B------:R-:W-:-:S03]  /*13c80*/  ISETP.GE.U32.AND P0, PT, R12, UR8, PT ;  /* 0x000000080c007c0c */ /* 0x000fc6000bf06070 */
[----:B------:R0:W-:Y:S01]  /*13c90*/  STL [R1+0x200], R14 ;  /* 0x0002000e01007387 */ /* 0x0001e20000100800 */
[----:B------:R-:W-:-:S13]  /*13ca0*/  ISETP.GE.U32.AND.EX P0, PT, R14, UR9, PT, P0 ;  /* 0x000000090e007c0c */ /* 0x000fda000bf06100 */
[----:B0-----:R-:W-:Y:S05]  /*13cb0*/  @P0 BRA `(.L_x_564) ;  /* 0x0000000400640947 */ /* 0x001fea0003800000 */
[----:B------:R-:W0:Y:S01]  /*13cc0*/  S2R R7, SR_CTAID.X ;  /* 0x0000000000077919 */ /* 0x000e220000002500 */
[----:B------:R-:W-:Y:S01]  /*13cd0*/  ULDC UR8, c[0x0][0x150] ;  /* 0x0000540000087ab9 */ /* 0x000fe20000000800 */
[----:B------:R-:W1:Y:S01]  /*13ce0*/  LDC R4, c[0x0][0x144] ;  /* 0x00005100ff047b82 */ /* 0x000e620000000800 */
[----:B------:R-:W-:Y:S01]  /*13cf0*/  UISETP.NE.AND UP0, UPT, UR46, URZ, UPT ;  /* 0x0000003f2e00728c */ /* 0x000fe2000bf05270 */
[----:B------:R-:W2:Y:S01]  /*13d00*/  S2R R5, SR_CTAID.Y ;  /* 0x0000000000057919 */ /* 0x000ea20000002600 */
[----:B------:R-:W-:-:S04]  /*13d10*/  ULDC UR11, c[0x0][0x630] ;  /* 0x00018c00000b7ab9 */ /* 0x000fc80000000800 */
[----:B------:R-:W-:Y:S01]  /*13d20*/  PLOP3.LUT P0, PT, PT, PT, UP0, 0x80, 0x0 ;  /* 0x000000000000781c */ /* 0x000fe20003f0f008 */
[----:B------:R-:W3:Y:S01]  /*13d30*/  LDC R10, c[0x0][0x148] ;  /* 0x00005200ff0a7b82 */ /* 0x000ee20000000800 */
[----:B0-----:R-:W-:Y:S02]  /*13d40*/  I2FP.F32.U32 R2, R7 ;  /* 0x0000000700027245 */ /* 0x001fe40000201000 */
[----:B--2---:R-:W-:-:S03]  /*13d50*/  I2FP.F32.U32 R3, R5 ;  /* 0x0000000500037245 */ /* 0x004fc60000201000 */
[----:B------:R-:W-:Y:S01]  /*13d60*/  FMUL R2, R2, UR8 ;  /* 0x0000000802027c20 */ /* 0x000fe20008400000 */
[----:B------:R-:W-:Y:S02]  /*13d70*/  ULDC UR8, c[0x0][0x154] ;  /* 0x0000550000087ab9 */ /* 0x000fe40000000800 */
[----:B------:R-:W-:Y:S01]  /*13d80*/  FMUL R9, R3, UR8 ;  /* 0x0000000803097c20 */ /* 0x000fe20008400000 */
[----:B------:R-:W-:Y:S02]  /*13d90*/  ULDC.64 UR8, c[0x0][0x628] ;  /* 0x00018a0000087ab9 */ /* 0x000fe40000000a00 */
[----:B------:R-:W0:Y:S08]  /*13da0*/  F2I.U32.TRUNC.NTZ R2, R2 ;  /* 0x0000000200027305 */ /* 0x000e30000020f000 */
[----:B------:R-:W2:Y:S01]  /*13db0*/  F2I.U32.TRUNC.NTZ R9, R9 ;  /* 0x0000000900097305 */ /* 0x000ea2000020f000 */
[----:B0-----:R-:W-:-:S02]  /*13dc0*/  IMAD.MOV R3, RZ, RZ, -R2 ;  /* 0x000000ffff037224 */ /* 0x001fc400078e0a02 */
[----:B------:R-:W-:Y:S02]  /*13dd0*/  IMAD.MOV.U32 R2, RZ, RZ, R12 ;  /* 0x000000ffff027224 */ /* 0x000fe400078e000c */
[----:B-1----:R-:W-:Y:S02]  /*13de0*/  IMAD R7, R4, R3, R7 ;  /* 0x0000000304077224 */ /* 0x002fe400078e0207 */
[----:B--2---:R-:W-:-:S04]  /*13df0*/  IMAD.MOV R3, RZ, RZ, -R9 ;  /* 0x000000ffff037224 */ /* 0x004fc800078e0a09 */
[----:B---3--:R-:W-:Y:S01]  /*13e00*/  @P0 IMAD R7, R10, R3, R5 ;  /* 0x000000030a070224 */ /* 0x008fe200078e0205 */
[----:B------:R-:W-:Y:S02]  /*13e10*/  ISETP.NE.U32.AND P0, PT, RZ, UR8, PT ;  /* 0x00000008ff007c0c */ /* 0x000fe4000bf05070 */
[----:B------:R-:W-:Y:S02]  /*13e20*/  MOV R3, R14 ;  /* 0x0000000e00037202 */ /* 0x000fe40000000f00 */
[----:B------:R-:W-:-:S13]  /*13e30*/  ISETP.NE.AND.EX P0, PT, RZ, UR9, PT, P0 ;  /* 0x00000009ff007c0c */ /* 0x000fda000bf05300 */
[----:B------:R-:W-:Y:S05]  /*13e40*/  @!P0 BRA `(.L_x_565) ;  /* 0x0000000000288947 */ /* 0x000fea0003800000 */
[----:B------:R-:W-:Y:S02]  /*13e50*/  ULDC UR10, c[0x0][0x634] ;  /* 0x00018d00000a7ab9 */ /* 0x000fe40000000800 */
[----:B------:R-:W-:-:S05]  /*13e60*/  IADD3 R3, P0, R12, UR10, RZ ;  /* 0x0000000a0c037c10 */ /* 0x000fca000ff1e0ff */
[----:B------:R-:W-:-:S04]  /*13e70*/  IMAD.X R9, RZ, RZ, R14, P0 ;  /* 0x000000ffff097224 */ /* 0x000fc800000e060e */
[----:B------:R-:W-:-:S04]  /*13e80*/  IMAD.WIDE.U32 R4, R9, UR8, RZ ;  /* 0x0000000809047c25 */ /* 0x000fc8000f8e00ff */
[----:B------:R-:W-:-:S04]  /*13e90*/  IMAD.WIDE.U32 R4, P0, R3, UR9, R4 ;  /* 0x0000000903047c25 */ /* 0x000fc8000f800004 */
[----:B------:R-:W-:-:S04]  /*13ea0*/  IMAD.WIDE.U32 R2, R3, UR8, RZ ;  /* 0x0000000803027c25 */ /* 0x000fc8000f8e00ff */
[----:B------:R-:W-:Y:S01]  /*13eb0*/  IMAD.MOV.U32 R2, RZ, RZ, R5 ;  /* 0x000000ffff027224 */ /* 0x000fe200078e0005 */
[----:B------:R-:W-:Y:S01]  /*13ec0*/  IADD3 RZ, P1, R3, R4, RZ ;  /* 0x0000000403ff7210 */ /* 0x000fe20007f3e0ff */
[----:B------:R-:W-:-:S04]  /*13ed0*/  IMAD.X R3, RZ, RZ, RZ, P0 ;  /* 0x000000ffff037224 */ /* 0x000fc800000e06ff */
[----:B------:R-:W-:-:S08]  /*13ee0*/  IMAD.WIDE.U32.X R2, R9, UR9, R2, P1 ;  /* 0x0000000909027c25 */ /* 0x000fd000088e0402 */
.L_x_565:
[--C-:B------:R-:W-:Y:S01]  /*13ef0*/  SHF.R.U64 R9, R2, UR11, R3.reuse ;  /* 0x0000000b02097c19 */ /* 0x100fe20008001203 */
[----:B------:R-:W-:Y:S01]  /*13f00*/  ULDC.64 UR8, c[0x0][0x620] ;  /* 0x0001880000087ab9 */ /* 0x000fe20000000a00 */
[----:B------:R-:W-:Y:S01]  /*13f10*/  SHF.R.U32.HI R2, RZ, UR11, R3 ;  /* 0x0000000bff027c19 */ /* 0x000fe20008011603 */
[----:B------:R-:W-:Y:S01]  /*13f20*/  IMAD.MOV.U32 R3, RZ, RZ, R14 ;  /* 0x000000ffff037224 */ /* 0x000fe200078e000e */
[----:B------:R-:W-:Y:S01]  /*13f30*/  IADD3 R11, P0, RZ, -R9, RZ ;  /* 0x80000009ff0b7210 */ /* 0x000fe20007f1e0ff */
[----:B------:R-:W-:-:S03]  /*13f40*/  ULDC.64 UR10, c[0x0][0x640] ;  /* 0x00019000000a7ab9 */ /* 0x000fc60000000a00 */
[----:B------:R-:W-:Y:S02]  /*13f50*/  IADD3.X R2, RZ, ~R2, RZ, P0, !PT ;  /* 0x80000002ff027210 */ /* 0x000fe400007fe4ff */
[----:B------:R-:W-:-:S03]  /*13f60*/  ISETP.NE.U32.AND P0, PT, RZ, UR10, PT ;  /* 0x0000000aff007c0c */ /* 0x000fc6000bf05070 */
[----:B------:R-:W-:Y:S01]  /*13f70*/  IMAD R2, R2, UR8, RZ ;  /* 0x0000000802027c24 */ /* 0x000fe2000f8e02ff */
[----:B------:R-:W-:-:S03]  /*13f80*/  ISETP.NE.AND.EX P0, PT, RZ, UR11, PT, P0 ;  /* 0x0000000bff007c0c */ /* 0x000fc6000bf05300 */
[----:B------:R-:W-:Y:S02]  /*13f90*/  IMAD R5, R11, UR9, R2 ;  /* 0x000000090b057c24 */ /* 0x000fe4000f8e0202 */
[----:B------:R-:W-:-:S04]  /*13fa0*/  IMAD.MOV.U32 R2, RZ, RZ, R12 ;  /* 0x000000ffff027224 */ /* 0x000fc800078e000c */
[----:B------:R-:W-:Y:S01]  /*13fb0*/  IMAD.WIDE.U32 R2, R11, UR8, R2 ;  /* 0x000000080b027c25 */ /* 0x000fe2000f8e0002 */
[----:B------:R-:W-:-:S03]  /*13fc0*/  ULDC UR8, c[0x0][0x618] ;  /* 0x0001860000087ab9 */ /* 0x000fc60000000800 */
[----:B------:R-:W-:-:S05]  /*13fd0*/  IMAD.IADD R3, R3, 0x1, R5 ;  /* 0x0000000103037824 */ /* 0x000fca00078e0205 */
[--C-:B------:R-:W-:Y:S02]  /*13fe0*/  SHF.R.U64 R10, R2, UR8, R3.reuse ;  /* 0x00000008020a7c19 */ /* 0x100fe40008001203 */
[----:B------:R-:W-:Y:S01]  /*13ff0*/  SHF.R.U32.HI R3, RZ, UR8, R3 ;  /* 0x00000008ff037c19 */ /* 0x000fe20008011603 */
[----:B------:R-:W-:-:S03]  /*14000*/  ULDC UR8, c[0x0][0x608] ;  /* 0x0001820000087ab9 */ /* 0x000fc60000000800 */
[--C-:B------:R-:W-:Y:S02]  /*14010*/  SHF.R.U64 R12, R10, UR8, R3.reuse ;  /* 0x000000080a0c7c19 */ /* 0x100fe40008001203 */
[----:B------:R-:W-:Y:S01]  /*14020*/  SHF.R.U32.HI R3, RZ, UR8, R3 ;  /* 0x00000008ff037c19 */ /* 0x000fe20008011603 */
[----:B------:R-:W-:-:S03]  /*14030*/  ULDC UR8, c[0x0][0x658] ;  /* 0x0001960000087ab9 */ /* 0x000fc60000000800 */
[--C-:B------:R-:W-:Y:S02]  /*14040*/  SHF.R.U32.HI R13, RZ, UR8, R3.reuse ;  /* 0x00000008ff0d7c19 */ /* 0x100fe40008011603 */
[----:B------:R-:W-:-:S03]  /*14050*/  SHF.R.U64 R11, R12, UR8, R3 ;  /* 0x000000080c0b7c19 */ /* 0x000fc60008001203 */
[----:B------:R-:W-:Y:S01]  /*14060*/  IMAD.MOV.U32 R3, RZ, RZ, R13 ;  /* 0x000000ffff037224 */ /* 0x000fe200078e000d */
[----:B------:R-:W-:Y:S01]  /*14070*/  MOV R2, R11 ;  /* 0x0000000b00027202 */ /* 0x000fe20000000f00 */
[----:B------:R-:W-:Y:S06]  /*14080*/  @!P0 BRA `(.L_x_566) ;  /* 0x0000000000288947 */ /* 0x000fec0003800000 */
[----:B------:R-:W-:Y:S02]  /*14090*/  ULDC UR8, c[0x0][0x64c] ;  /* 0x0001930000087ab9 */ /* 0x000fe40000000800 */
[----:B------:R-:W-:-:S05]  /*140a0*/  IADD3 R3, P0, R11, UR8, RZ ;  /* 0x000000080b037c10 */ /* 0x000fca000ff1e0ff */
[----:B------:R-:W-:-:S04]  /*140b0*/  IMAD.X R13, RZ, RZ, R13, P0 ;  /* 0x000000ffff0d7224 */ /* 0x000fc800000e060d */
[----:B------:R-:W-:-:S04]  /*140c0*/  IMAD.WIDE.U32 R4, R13, UR10, RZ ;  /* 0x0000000a0d047c25 */ /* 0x000fc8000f8e00ff */
[----:B------:R-:W-:-:S04]  /*140d0*/  IMAD.WIDE.U32 R4, P0, R3, UR11, R4 ;  /* 0x0000000b03047c25 */ /* 0x000fc8000f800004 */
[----:B------:R-:W-:Y:S01]  /*140e0*/  IMAD.WIDE.U32 R2, R3, UR10, RZ ;  /* 0x0000000a03027c25 */ /* 0x000fe2000f8e00ff */
[----:B------:R-:W-:-:S04]  /*140f0*/  MOV R2, R5 ;  /* 0x0000000500027202 */ /* 0x000fc80000000f00 */
[----:B------:R-:W-:Y:S01]  /*14100*/  IADD3 RZ, P1, R3, R4, RZ ;  /* 0x0000000403ff7210 */ /* 0x000fe20007f3e0ff */
[----:B------:R-:W-:-:S04]  /*14110*/  IMAD.X R3, RZ, RZ, RZ, P0 ;  /* 0x000000ffff037224 */ /* 0x000fc800000e06ff */
[----:B------:R-:W-:-:S08]  /*14120*/  IMAD.WIDE.U32.X R2, R13, UR11, R2, P1 ;  /* 0x0000000b0d027c25 */ /* 0x000fd000088e0402 */
.L_x_566:
[----:B------:R-:W-:Y:S01]  /*14130*/  ULDC UR8, c[0x0][0x648] ;  /* 0x0001920000087ab9 */ /* 0x000fe20000000800 */
[----:B------:R-:W-:Y:S01]  /*14140*/  LOP3.LUT R12, R12, UR7, RZ, 0xc0, !PT ;  /* 0x000000070c0c7c12 */ /* 0x000fe2000f8ec0ff */
[----:B------:R-:W-:Y:S01]  /*14150*/  UISETP.NE.AND UP0, UPT, UR46, URZ, UPT ;  /* 0x0000003f2e00728c */ /* 0x000fe2000bf05270 */
[----:B------:R-:W-:Y:S01]  /*14160*/  SHF.R.U64 R3, R2, UR8, R3 ;  /* 0x0000000802037c19 */ /* 0x000fe20008001203 */
[----:B------:R-:W-:Y:S01]  /*14170*/  ULDC UR8, c[0x0][0x638] ;  /* 0x00018e0000087ab9 */ /* 0x000fe20000000800 */
[----:B------:R-:W-:-:S03]  /*14180*/  IMAD.MOV.U32 R4, RZ, RZ, 0x1 ;  /* 0x00000001ff047424 */ /* 0x000fc600078e00ff */
[----:B------:R-:W-:Y:S01]  /*14190*/  IMAD.MOV R2, RZ, RZ, -R3 ;  /* 0x000000ffff027224 */ /* 0x000fe200078e0a03 */
[----:B------:R-:W-:Y:S01]  /*141a0*/  PLOP3.LUT P0, PT, PT, PT, UP0, 0x40, 0x0 ;  /* 0x000000000000781c */ /* 0x000fe20003f0e808 */
[----:B------:R-:W-:Y:S01]  /*141b0*/  IMAD R12, R3, UR5, R12 ;  /* 0x00000005030c7c24 */ /* 0x000fe2000f8e020c */
[----:B------:R-:W-:Y:S01]  /*141c0*/  PLOP3.LUT P1, PT, PT, PT, UP0, 0x40, 0x0 ;  /* 0x000000000000781c */ /* 0x000fe20003f2e808 */
[----:B------:R-:W-:Y:S01]  /*141d0*/  IMAD R11, R2, UR8, R11 ;  /* 0x00000008020b7c24 */ /* 0x000fe2000f8e020b */
[----:B------:R-:W-:Y:S01]  /*141e0*/  ULDC UR8, c[0x0][0x610] ;  /* 0x0001840000087ab9 */ /* 0x000fe20000000800 */
[----:B------:R-:W-:Y:S01]  /*141f0*/  LOP3.LUT R2, R10, UR4, RZ, 0xc0, !PT ;  /* 0x000000040a027c12 */ /* 0x000fe2000f8ec0ff */
[----:B------:R-:W-:Y:S01]  /*14200*/  IMAD R7, R12, UR8, R7 ;  /* 0x000000080c077c24 */ /* 0x000fe2000f8e0207 */
[----:B------:R-:W-:-:S03]  /*14210*/  ULDC UR8, c[0x0][0x600] ;  /* 0x0001800000087ab9 */ /* 0x000fc60000000800 */
[----:B------:R-:W-:-:S05]  /*14220*/  IMAD R2, R11, UR8, R2 ;  /* 0x000000080b027c24 */ /* 0x000fca000f8e0202 */
[----:B------:R-:W-:Y:S02]  /*14230*/  SEL R3, R2, R7, P0 ;  /* 0x0000000702037207 */ /* 0x000fe40000000000 */
[----:B------:R-:W-:-:S07]  /*14240*/  SEL R2, R7, R2, P1 ;  /* 0x0000000207027207 */ /* 0x000fce0000800000 */
.L_x_564:
[----:B------:R-:W-:Y:S05]  /*14250*/  BSYNC B1 ;  /* 0x0000000000017941 */ /* 0x000fea0003800000 */
.L_x_563:
[----:B------:R-:W-:-:S13]  /*14260*/  LOP3.LUT P0, RZ, R4, 0xff, RZ, 0xc0, !PT ;  /* 0x000000ff04ff7812 */ /* 0x000fda000780c0ff */
[----:B------:R-:W-:Y:S05]  /*14270*/  @P0 BRA `(.L_x_567) ;  /* 0xfffffff400080947 */ /* 0x000fea000383ffff */
[----:B------:R-:W-:Y:S05]  /*14280*/  BSYNC B0 ;  /* 0x0000000000007941 */ /* 0x000fea0003800000 */
.L_x_556:
[----:B------:R-:W-:-:S03]  /*14290*/  UMOV UR8, 0xffffffff ;  /* 0xffffffff00087882 */ /* 0x000fc60000000000 */
[----:B------:R-:W-:Y:S05]  /*142a0*/  BRA.DIV UR8, `(.L_x_568) ;  /* 0x0000000608847947 */ /* 0x000fea000b800000 */
[----:B------:R-:W-:-:S13]  /*142b0*/  ELECT P6, URZ, PT ;  /* 0x00000000003f782f */ /* 0x000fda00038c0000 */
.L_x_585:
[----:B------:R-:W-:Y:S04]  /*142c0*/  BSSY B0, `(.L_x_569) ;  /* 0x0000047000007945 */ /* 0x000fe80003800000 */
[----:B------:R-:W-:Y:S05]  /*142d0*/  @!P6 BRA `(.L_x_570) ;  /* 0x000000040014e947 */ /* 0x000fea0003800000 */
[----:B------:R-:W-:-:S04]  /*142e0*/  ULOP3.LUT UR8, UR40, 0x2, URZ, 0xfc, !UPT ;  /* 0x0000000228087892 */ /* 0x000fc8000f8efc3f */
[----:B------:R-:W-:-:S06]  /*142f0*/  UISETP.NE.AND UP0, UPT, UR8, 0x3, UPT ;  /* 0x000000030800788c */ /* 0x000fcc000bf05270 */
[----:B------:R-:W-:-:S13]  /*14300*/  PLOP3.LUT P0, PT, PT, PT, UP0, 0x80, 0x0 ;  /* 0x000000000000781c */ /* 0x000fda0003f0f008 */
[----:B------:R-:W-:Y:S05]  /*14310*/  @!P0 BRA `(.L_x_571) ;  /* 0x0000000000048947 */ /* 0x000fea0003800000 */
[----:B------:R-:W-:Y:S01]  /*14320*/  BPT.TRAP 0x1 ;  /* 0x000000040000795c */ /* 0x000fe20000300000 */
.L_x_571:
[----:B------:R-:W0:Y:S01]  /*14330*/  S2R R3, SR_CgaCtaId ;  /* 0x0000000000037919 */ /* 0x000e220000008800 */
[----:B------:R-:W-:-:S04]  /*14340*/  MOV R2, 0x400 ;  /* 0x0000040000027802 */ /* 0x000fc80000000f00 */
[----:B0-----:R-:W-:Y:S02]  /*14350*/  LEA R3, R3, R2, 0x18 ;  /* 0x0000000203037211 */ /* 0x001fe400078ec0ff */
[----:B------:R-:W-:-:S03]  /*14360*/  SHF.L.U32 R2, R0, 0x1f, RZ ;  /* 0x0000001f00027819 */ /* 0x000fc600000006ff */
[----:B------:R-:W-:-:S05]  /*14370*/  VIADD R3, R3, 0x38 ;  /* 0x0000003803037836 */ /* 0x000fca0000000000 */
[----:B------:R-:W-:-:S04]  /*14380*/  LEA R5, R6, R3, 0x3 ;  /* 0x0000000306057211 */ /* 0x000fc800078e18ff */
[----:B------:R-:W0:Y:S02]  /*14390*/  SYNCS.PHASECHK.TRANS64.TRYWAIT P0, [R5+URZ], R2 ;  /* 0x00000002050075a7 */ /* 0x000e24000800017f */
[----:B0-----:R-:W-:Y:S05]  /*143a0*/  @!P0 BRA `(.L_x_572) ;  /* 0x0000000400648947 */ /* 0x001fea0003800000 */
.L_x_586:
[----:B------:R-:W-:-:S05]  /*143b0*/  VIADD R6, R6, 0x1 ;  /* 0x0000000106067836 */ /* 0x000fca0000000000 */
[----:B------:R-:W-:-:S04]  /*143c0*/  ISETP.NE.AND P0, PT, R6, 0x7, PT ;  /* 0x000000070600780c */ /* 0x000fc80003f05270 */
[----:B0-----:R-:W-:Y:S02]  /*143d0*/  SEL R5, RZ, 0x1, P0 ;  /* 0x00000001ff057807 */ /* 0x001fe40000000000 */
[----:B------:R-:W-:Y:S02]  /*143e0*/  SEL R6, R6, RZ, P0 ;  /* 0x000000ff06067207 */ /* 0x000fe40000000000 */
[----:B------:R-:W-:-:S03]  /*143f0*/  LOP3.LUT R5, R0, R5, RZ, 0x3c, !PT ;  /* 0x0000000500057212 */ /* 0x000fc600078e3cff */
[----:B------:R-:W-:Y:S01]  /*14400*/  IMAD R7, R6, 0x8, R3 ;  /* 0x0000000806077824 */ /* 0x000fe200078e0203 */
[----:B------:R-:W-:-:S04]  /*14410*/  SHF.L.U32 R0, R5, 0x1f, RZ ;  /* 0x0000001f05007819 */ /* 0x000fc800000006ff */
[----:B------:R-:W0:Y:S02]  /*14420*/  SYNCS.PHASECHK.TRANS64.TRYWAIT P0, [R7+URZ], R0 ;  /* 0x00000000070075a7 */ /* 0x000e24000800017f */
[----:B0-----:R-:W-:Y:S05]  /*14430*/  @!P0 BRA `(.L_x_573) ;  /* 0x0000000400548947 */ /* 0x001fea0003800000 */
.L_x_587:
[----:B0-----:R-:W-:-:S05]  /*14440*/  VIADD R0, R6, 0x1 ;  /* 0x0000000106007836 */ /* 0x001fca0000000000 */
[----:B------:R-:W-:-:S04]  /*14450*/  ISETP.NE.AND P0, PT, R0, 0x7, PT ;  /* 0x000000070000780c */ /* 0x000fc80003f05270 */
[----:B------:R-:W-:Y:S02]  /*14460*/  SEL R2, RZ, 0x1, P0 ;  /* 0x00000001ff027807 */ /* 0x000fe40000000000 */
[----:B------:R-:W-:Y:S02]  /*14470*/  SEL R4, R0, RZ, P0 ;  /* 0x000000ff00047207 */ /* 0x000fe40000000000 */
[----:B------:R-:W-:Y:S02]  /*14480*/  LOP3.LUT R5, R5, R2, RZ, 0x3c, !PT ;  /* 0x0000000205057212 */ /* 0x000fe400078e3cff */
[----:B------:R-:W-:Y:S02]  /*14490*/  LEA R7, R4, R3, 0x3 ;  /* 0x0000000304077211 */ /* 0x000fe400078e18ff */
[----:B------:R-:W-:-:S04]  /*144a0*/  SHF.L.U32 R0, R5, 0x1f, RZ ;  /* 0x0000001f05007819 */ /* 0x000fc800000006ff */
[----:B------:R-:W0:Y:S02]  /*144b0*/  SYNCS.PHASECHK.TRANS64.TRYWAIT P0, [R7+URZ], R0 ;  /* 0x00000000070075a7 */ /* 0x000e24000800017f */
[----:B0-----:R-:W-:Y:S05]  /*144c0*/  @!P0 BRA `(.L_x_574) ;  /* 0x0000000400448947 */ /* 0x001fea0003800000 */
.L_x_588:
[----:B0-----:R-:W-:-:S05]  /*144d0*/  VIADD R0, R4, 0x1 ;  /* 0x0000000104007836 */ /* 0x001fca0000000000 */
[----:B------:R-:W-:-:S04]  /*144e0*/  ISETP.NE.AND P0, PT, R0, 0x7, PT ;  /* 0x000000070000780c */ /* 0x000fc80003f05270 */
[----:B------:R-:W-:Y:S02]  /*144f0*/  SEL R2, RZ, 0x1, P0 ;  /* 0x00000001ff027807 */ /* 0x000fe40000000000 */
[----:B------:R-:W-:Y:S02]  /*14500*/  SEL R4, R0, RZ, P0 ;  /* 0x000000ff00047207 */ /* 0x000fe40000000000 */
[----:B------:R-:W-:-:S03]  /*14510*/  LOP3.LUT R5, R5, R2, RZ, 0x3c, !PT ;  /* 0x0000000205057212 */ /* 0x000fc600078e3cff */
[----:B------:R-:W-:Y:S01]  /*14520*/  IMAD R7, R4, 0x8, R3 ;  /* 0x0000000804077824 */ /* 0x000fe200078e0203 */
[----:B------:R-:W-:-:S04]  /*14530*/  SHF.L.U32 R0, R5, 0x1f, RZ ;  /* 0x0000001f05007819 */ /* 0x000fc800000006ff */
[----:B------:R-:W0:Y:S02]  /*14540*/  SYNCS.PHASECHK.TRANS64.TRYWAIT P0, [R7+URZ], R0 ;  /* 0x00000000070075a7 */ /* 0x000e24000800017f */
[----:B0-----:R-:W-:Y:S05]  /*14550*/  @!P0 BRA `(.L_x_575) ;  /* 0x0000000400348947 */ /* 0x001fea0003800000 */
.L_x_589:
        /* <DEDUP_REMOVED lines=9> */
.L_x_590:
        /* <DEDUP_REMOVED lines=9> */
.L_x_591:
[----:B0-----:R-:W-:-:S05]  /*14680*/  VIADD R0, R4, 0x1 ;  /* 0x0000000104007836 */ /* 0x001fca0000000000 */
[----:B------:R-:W-:-:S04]  /*14690*/  ISETP.NE.AND P0, PT, R0, 0x7, PT ;  /* 0x000000070000780c */ /* 0x000fc80003f05270 */
[----:B------:R-:W-:Y:S02]  /*146a0*/  SEL R2, RZ, 0x1, P0 ;  /* 0x00000001ff027807 */ /* 0x000fe40000000000 */
[----:B------:R-:W-:Y:S02]  /*146b0*/  SEL R0, R0, RZ, P0 ;  /* 0x000000ff00007207 */ /* 0x000fe40000000000 */
[----:B------:R-:W-:Y:S02]  /*146c0*/  LOP3.LUT R2, R5, R2, RZ, 0x3c, !PT ;  /* 0x0000000205027212 */ /* 0x000fe400078e3cff */
[----:B------:R-:W-:Y:S02]  /*146d0*/  LEA R3, R0, R3, 0x3 ;  /* 0x0000000300037211 */ /* 0x000fe400078e18ff */
[----:B------:R-:W-:-:S07]  /*146e0*/  SHF.L.U32 R0, R2, 0x1f, RZ ;  /* 0x0000001f02007819 */ /* 0x000fce00000006ff */
.L_x_578:
[----:B0-----:R0:W1:Y:S02]  /*146f0*/  SYNCS.PHASECHK.TRANS64.TRYWAIT P0, [R3+URZ], R0 ;  /* 0x00000000030075a7 */ /* 0x001064000800017f */
[----:B-1----:R-:W-:Y:S05]  /*14700*/  @!P0 NANOSLEEP.SYNCS 0x989680 ;  /* 0x009896800000895d */ /* 0x002fea0003900000 */
[----:B------:R-:W1:Y:S02]  /*14710*/  @!P0 SYNCS.PHASECHK.TRANS64 P0, [R3+URZ], R0 ;  /* 0x00000000030085a7 */ /* 0x000e64000800007f */
[----:B-1----:R-:W-:Y:S05]  /*14720*/  @!P0 BRA `(.L_x_578) ;  /* 0xfffffffc00f08947 */ /* 0x002fea000383ffff */
.L_x_570:
[----:B------:R-:W-:Y:S05]  /*14730*/  BSYNC B0 ;  /* 0x0000000000007941 */ /* 0x000fea0003800000 */
.L_x_569:
[----:B------:R-:W-:Y:S05]  /*14740*/  EXIT ;  /* 0x000000000000794d */ /* 0x000fea0003800000 */
.L_x_21:
[----:B--2---:R2:W3:Y:S02]  /*14750*/  SYNCS.PHASECHK.TRANS64.TRYWAIT P1, [R3+URZ], R2 ;  /* 0x00000002030075a7 */ /* 0x0044e4000802017f */
[----:B---3--:R-:W-:Y:S05]  /*14760*/  @!P1 NANOSLEEP.SYNCS 0x989680 ;  /* 0x009896800000995d */ /* 0x008fea0003900000 */
[----:B------:R-:W3:Y:S02]  /*14770*/  @!P1 SYNCS.PHASECHK.TRANS64 P1, [R3+URZ], R2 ;  /* 0x00000002030095a7 */ /* 0x000ee4000802007f */
[----:B---3--:R-:W-:Y:S05]  /*14780*/  @!P1 BRA `(.L_x_21) ;  /* 0xfffffffc00f09947 */ /* 0x008fea000383ffff */
[----:B------:R-:W-:Y:S05]  /*14790*/  BRA `(.L_x_20) ;  /* 0xfffffecc00f47947 */ /* 0x000fea000383ffff */
.L_x_26:
[----:B-1----:R1:W2:Y:S02]  /*147a0*/  SYNCS.PHASECHK.TRANS64.TRYWAIT P1, [R4+URZ], R5 ;  /* 0x00000005040075a7 */ /* 0x0022a4000802017f */
[----:B--2---:R-:W-:Y:S05]  /*147b0*/  @!P1 NANOSLEEP.SYNCS 0x989680 ;  /* 0x009896800000995d */ /* 0x004fea0003900000 */
[----:B------:R-:W2:Y:S02]  /*147c0*/  @!P1 SYNCS.PHASECHK.TRANS64 P1, [R4+URZ], R5 ;  /* 0x00000005040095a7 */ /* 0x000ea4000802007f */
[----:B--2---:R-:W-:Y:S05]  /*147d0*/  @!P1 BRA `(.L_x_26) ;  /* 0xfffffffc00f09947 */ /* 0x004fea000383ffff */
[----:B------:R-:W-:Y:S05]  /*147e0*/  BRA `(.L_x_25) ;  /* 0xfffffee400487947 */ /* 0x000fea000383ffff */
.L_x_557:
[----:B------:R-:W-:Y:S01]  /*147f0*/  BSSY B1, `(.L_x_579) ;  /* 0x0000006000017945 */ /* 0x000fe20003800000 */
[----:B------:R-:W-:-:S07]  /*14800*/  IMAD.MOV.U32 R15, RZ, RZ, -0x1 ;  /* 0xffffffffff0f7424 */ /* 0x000fce00078e00ff */
[----:B------:R-:W-:Y:S05]  /*14810*/  WARPSYNC.COLLECTIVE R15, `(.L_x_580) ;  /* 0x000000000f0c7348 */ /* 0x000fea0003c00000 */
[----:B------:R-:W-:Y:S02]  /*14820*/  ELECT P6, UR62, PT ;  /* 0x00000000003e782f */ /* 0x000fe400038c0000 */
[----:B------:R-:W-:Y:S01]  /*14830*/  MOV R14, UR62 ;  /* 0x0000003e000e7c02 */ /* 0x000fe20008000f00 */
[----:B------:R-:W-:Y:S10]  /*14840*/  ENDCOLLECTIVE ;  /* 0x000000000000791b */ /* 0x000ff40003800000 */
.L_x_580:
[----:B------:R-:W-:Y:S05]  /*14850*/  BSYNC B1 ;  /* 0x0000000000017941 */ /* 0x000fea0003800000 */
.L_x_579:
[----:B------:R-:W-:Y:S05]  /*14860*/  BRA `(.L_x_581) ;  /* 0xffffffec00987947 */ /* 0x000fea000383ffff */
.L_x_560:
[----:B0-----:R0:W2:Y:S02]  /*14870*/  SYNCS.PHASECHK.TRANS64.TRYWAIT P0, [R12+URZ+0x38], R7 ;  /* 0x000038070c0075a7 */ /* 0x0010a4000800017f */
[----:B--2---:R-:W-:Y:S05]  /*14880*/  @!P0 NANOSLEEP.SYNCS 0x989680 ;  /* 0x009896800000895d */ /* 0x004fea0003900000 */
[----:B------:R-:W2:Y:S02]  /*14890*/  @!P0 SYNCS.PHASECHK.TRANS64 P0, [R12+URZ+0x38], R7 ;  /* 0x000038070c0085a7 */ /* 0x000ea4000800007f */
[----:B--2---:R-:W-:Y:S05]  /*148a0*/  @!P0 BRA `(.L_x_560) ;  /* 0xfffffffc00f08947 */ /* 0x004fea000383ffff */
[----:B------:R-:W-:Y:S05]  /*148b0*/  BRA `(.L_x_582) ;  /* 0xffffffec00d47947 */ /* 0x000fea000383ffff */
.L_x_568:
[----:B------:R-:W-:Y:S01]  /*148c0*/  BSSY B0, `(.L_x_583) ;  /* 0x0000006000007945 */ /* 0x000fe20003800000 */
[----:B------:R-:W-:-:S07]  /*148d0*/  IMAD.MOV.U32 R15, RZ, RZ, -0x1 ;  /* 0xffffffffff0f7424 */ /* 0x000fce00078e00ff */
[----:B------:R-:W-:Y:S05]  /*148e0*/  WARPSYNC.COLLECTIVE R15, `(.L_x_584) ;  /* 0x000000000f0c7348 */ /* 0x000fea0003c00000 */
[----:B------:R-:W-:Y:S02]  /*148f0*/  ELECT P6, UR62, PT ;  /* 0x00000000003e782f */ /* 0x000fe400038c0000 */
[----:B------:R-:W-:Y:S01]  /*14900*/  MOV R14, UR62 ;  /* 0x0000003e000e7c02 */ /* 0x000fe20008000f00 */
[----:B------:R-:W-:Y:S10]  /*14910*/  ENDCOLLECTIVE ;  /* 0x000000000000791b */ /* 0x000ff40003800000 */
.L_x_584:
[----:B------:R-:W-:Y:S05]  /*14920*/  BSYNC B0 ;  /* 0x0000000000007941 */ /* 0x000fea0003800000 */
.L_x_583:
[----:B------:R-:W-:Y:S05]  /*14930*/  BRA `(.L_x_585) ;  /* 0xfffffff800607947 */ /* 0x000fea000383ffff */
.L_x_572:
[----:B0-----:R0:W1:Y:S02]  /*14940*/  SYNCS.PHASECHK.TRANS64.TRYWAIT P0, [R5+URZ], R2 ;  /* 0x00000002050075a7 */ /* 0x001064000800017f */
[----:B-1----:R-:W-:Y:S05]  /*14950*/  @!P0 NANOSLEEP.SYNCS 0x989680 ;  /* 0x009896800000895d */ /* 0x002fea0003900000 */
[----:B------:R-:W1:Y:S02]  /*14960*/  @!P0 SYNCS.PHASECHK.TRANS64 P0, [R5+URZ], R2 ;  /* 0x00000002050085a7 */ /* 0x000e64000800007f */
[----:B-1----:R-:W-:Y:S05]  /*14970*/  @!P0 BRA `(.L_x_572) ;  /* 0xfffffffc00f08947 */ /* 0x002fea000383ffff */
[----:B------:R-:W-:Y:S05]  /*14980*/  BRA `(.L_x_586) ;  /* 0xfffffff800887947 */ /* 0x000fea000383ffff */
.L_x_573:
[----:B0-----:R0:W1:Y:S02]  /*14990*/  SYNCS.PHASECHK.TRANS64.TRYWAIT P0, [R7+URZ], R0 ;  /* 0x00000000070075a7 */ /* 0x001064000800017f */
[----:B-1----:R-:W-:Y:S05]  /*149a0*/  @!P0 NANOSLEEP.SYNCS 0x989680 ;  /* 0x009896800000895d */ /* 0x002fea0003900000 */
[----:B------:R-:W1:Y:S02]  /*149b0*/  @!P0 SYNCS.PHASECHK.TRANS64 P0, [R7+URZ], R0 ;  /* 0x00000000070085a7 */ /* 0x000e64000800007f */
[----:B-1----:R-:W-:Y:S05]  /*149c0*/  @!P0 BRA `(.L_x_573) ;  /* 0xfffffffc00f08947 */ /* 0x002fea000383ffff */
[----:B------:R-:W-:Y:S05]  /*149d0*/  BRA `(.L_x_587) ;  /* 0xfffffff800987947 */ /* 0x000fea000383ffff */
.L_x_574:
[----:B0-----:R0:W1:Y:S02]  /*149e0*/  SYNCS.PHASECHK.TRANS64.TRYWAIT P0, [R7+URZ], R0 ;  /* 0x00000000070075a7 */ /* 0x001064000800017f */
[----:B-1----:R-:W-:Y:S05]  /*149f0*/  @!P0 NANOSLEEP.SYNCS 0x989680 ;  /* 0x009896800000895d */ /* 0x002fea0003900000 */
[----:B------:R-:W1:Y:S02]  /*14a00*/  @!P0 SYNCS.PHASECHK.TRANS64 P0, [R7+URZ], R0 ;  /* 0x00000000070085a7 */ /* 0x000e64000800007f */
[----:B-1----:R-:W-:Y:S05]  /*14a10*/  @!P0 BRA `(.L_x_574) ;  /* 0xfffffffc00f08947 */ /* 0x002fea000383ffff */
[----:B------:R-:W-:Y:S05]  /*14a20*/  BRA `(.L_x_588) ;  /* 0xfffffff800a87947 */ /* 0x000fea000383ffff */
.L_x_575:
[----:B0-----:R0:W1:Y:S02]  /*14a30*/  SYNCS.PHASECHK.TRANS64.TRYWAIT P0, [R7+URZ], R0 ;  /* 0x00000000070075a7 */ /* 0x001064000800017f */
[----:B-1----:R-:W-:Y:S05]  /*14a40*/  @!P0 NANOSLEEP.SYNCS 0x989680 ;  /* 0x009896800000895d */ /* 0x002fea0003900000 */
[----:B------:R-:W1:Y:S02]  /*14a50*/  @!P0 SYNCS.PHASECHK.TRANS64 P0, [R7+URZ], R0 ;  /* 0x00000000070085a7 */ /* 0x000e64000800007f */
[----:B-1----:R-:W-:Y:S05]  /*14a60*/  @!P0 BRA `(.L_x_575) ;  /* 0xfffffffc00f08947 */ /* 0x002fea000383ffff */
[----:B------:R-:W-:Y:S05]  /*14a70*/  BRA `(.L_x_589) ;  /* 0xfffffff800b87947 */ /* 0x000fea000383ffff */
.L_x_576:
[----:B0-----:R0:W1:Y:S02]  /*14a80*/  SYNCS.PHASECHK.TRANS64.TRYWAIT P0, [R7+URZ], R0 ;  /* 0x00000000070075a7 */ /* 0x001064000800017f */
[----:B-1----:R-:W-:Y:S05]  /*14a90*/  @!P0 NANOSLEEP.SYNCS 0x989680 ;  /* 0x009896800000895d */ /* 0x002fea0003900000 */
[----:B------:R-:W1:Y:S02]  /*14aa0*/  @!P0 SYNCS.PHASECHK.TRANS64 P0, [R7+URZ], R0 ;  /* 0x00000000070085a7 */ /* 0x000e64000800007f */
[----:B-1----:R-:W-:Y:S05]  /*14ab0*/  @!P0 BRA `(.L_x_576) ;  /* 0xfffffffc00f08947 */ /* 0x002fea000383ffff */
[----:B------:R-:W-:Y:S05]  /*14ac0*/  BRA `(.L_x_590) ;  /* 0xfffffff800c87947 */ /* 0x000fea000383ffff */
.L_x_577:
[----:B0-----:R0:W1:Y:S02]  /*14ad0*/  SYNCS.PHASECHK.TRANS64.TRYWAIT P0, [R7+URZ], R0 ;  /* 0x00000000070075a7 */ /* 0x001064000800017f */
[----:B-1----:R-:W-:Y:S05]  /*14ae0*/  @!P0 NANOSLEEP.SYNCS 0x989680 ;  /* 0x009896800000895d */ /* 0x002fea0003900000 */
[----:B------:R-:W1:Y:S02]  /*14af0*/  @!P0 SYNCS.PHASECHK.TRANS64 P0, [R7+URZ], R0 ;  /* 0x00000000070085a7 */ /* 0x000e64000800007f */
[----:B-1----:R-:W-:Y:S05]  /*14b00*/  @!P0 BRA `(.L_x_577) ;  /* 0xfffffffc00f08947 */ /* 0x002fea000383ffff */
[----:B------:R-:W-:Y:S05]  /*14b10*/  BRA `(.L_x_591) ;  /* 0xfffffff800d87947 */ /* 0x000fea000383ffff */
.L_x_592:
[----:B------:R-:W-:-:S00]  /*14b20*/  BRA `(.L_x_592) ;  /* 0xfffffffc00fc7947 */ /* 0x000fc0000383ffff */
[----:B------:R-:W-:-:S00]  /*14b30*/  NOP ;  /* 0x0000000000007918 */ /* 0x000fc00000000000 */
        /* <DEDUP_REMOVED lines=12> */
.L_x_593:


//--------------------- .nv.global.init           --------------------------
	.section	.nv.global.init,"aw",@progbits
.nv.global.init:
	.type		$str$22,@object
	.size		$str$22,($str$23 - $str$22)
$str$22:
        /*0000*/ 	.byte	0x6b, 0x5f, 0x74, 0x69, 0x6c, 0x65, 0x5f, 0x63, 0x6f, 0x75, 0x6e, 0x74, 0x20, 0x3e, 0x3d, 0x20
        /*0010*/ 	.byte	0x31, 0x00
	.type		$str$23,@object
	.size		$str$23,(__unnamed_1 - $str$23)
$str$23:
        /*0012*/ 	.byte	0x2f, 0x74, 0x6d, 0x70, 0x2f, 0x63, 0x75, 0x74, 0x6c, 0x61, 0x73, 0x73, 0x5f, 0x73, 0x77, 0x65
        /*0022*/ 	.byte	0x65, 0x70, 0x5f, 0x73, 0x72, 0x63, 0x2f, 0x69, 0x6e, 0x63, 0x6c, 0x75, 0x64, 0x65, 0x2f, 0x63
        /*0032*/ 	.byte	0x75, 0x74, 0x6c, 0x61, 0x73, 0x73, 0x2f, 0x67, 0x65, 0x6d, 0x6d, 0x2f, 0x63, 0x6f, 0x6c, 0x6c
        /*0042*/ 	.byte	0x65, 0x63, 0x74, 0x69, 0x76, 0x65, 0x2f, 0x73, 0x6d, 0x39, 0x30, 0x5f, 0x6d, 0x6d, 0x61, 0x5f
        /*0052*/ 	.byte	0x74, 0x6d, 0x61, 0x5f, 0x67, 0x6d, 0x6d, 0x61, 0x5f, 0x73, 0x73, 0x5f, 0x77, 0x61, 0x72, 0x70
        /*0062*/ 	.byte	0x73, 0x70, 0x65, 0x63, 0x69, 0x61, 0x6c, 0x69, 0x7a, 0x65, 0x64, 0x2e, 0x68, 0x70, 0x70, 0x00
	.type		__unnamed_1,@object
	.size		__unnamed_1,(.L_0 - __unnamed_1)
__unnamed_1:
        /* <DEDUP_REMOVED lines=174> */
.L_0:


//--------------------- .nv.shared._ZN7cutlass13device_kernelINS_4gemm6kernel13GemmUniversalIN4cute5tupleIJiiiiEEENS1_10collective13CollectiveMmaINS1_34MainloopSm90TmaGmmaWarpSpecializedILi7ENS5_IJNS4_1CILi8EEENSA_ILi1EEESC_EEENS1_35KernelTmaWarpSpecializedCooperativeEEENS5_IJNSA_ILi256EEESG_NSA_ILi64EEEEEEaNS5_IJlSC_lEEEaSJ_NS4_8TiledMMAINS4_8MMA_AtomIJNS4_4SM904GMMA27MMA_64x256x32_S32S8S8_SS_TNEEEENS4_6LayoutINS5_IJNSA_ILi2EEESC_SC_EEENS5_IJSC_NSA_ILi0EEEST_EEEEENS5_IJNS4_10UnderscoreESW_SW_EEEEENS4_13SM90_TMA_LOADENS4_14ComposedLayoutINS4_7SwizzleILi2ELi4ELi3EEENS4_18smem_ptr_flag_bitsILi8EEENSQ_INS5_IJSB_SH_EEENS5_IJSH_SC_EEEEEEEvNS4_8identityENS4_23SM90_TMA_LOAD_MULTICASTES18_vS19_EENS_8epilogue10collective6detail29Sm90TmaWarpSpecializedAdapterINS1D_15DefaultEpilogueIaSJ_SJ_NS1C_6thread17LinearCombinationIaLi1EiiLNS1H_9ScaleType4KindE0ELNS_15FloatRoundStyleE2EaEENS1_15EpilogueDefaultEEEEEvvEEEEvNT_6ParamsE --------------------------
	.section	.nv.shared._ZN7cutlass13device_kernelINS_4gemm6kernel13GemmUniversalIN4cute5tupleIJiiiiEEENS1_10collective13CollectiveMmaINS1_34MainloopSm90TmaGmmaWarpSpecializedILi7ENS5_IJNS4_1CILi8EEENSA_ILi1EEESC_EEENS1_35KernelTmaWarpSpecializedCooperativeEEENS5_IJNSA_ILi256EEESG_NSA_ILi64EEEEEEaNS5_IJlSC_lEEEaSJ_NS4_8TiledMMAINS4_8MMA_AtomIJNS4_4SM904GMMA27MMA_64x256x32_S32S8S8_SS_TNEEEENS4_6LayoutINS5_IJNSA_ILi2EEESC_SC_EEENS5_IJSC_NSA_ILi0EEEST_EEEEENS5_IJNS4_10UnderscoreESW_SW_EEEEENS4_13SM90_TMA_LOADENS4_14ComposedLayoutINS4_7SwizzleILi2ELi4ELi3EEENS4_18smem_ptr_flag_bitsILi8EEENSQ_INS5_IJSB_SH_EEENS5_IJSH_SC_EEEEEEEvNS4_8identityENS4_23SM90_TMA_LOAD_MULTICASTES18_vS19_EENS_8epilogue10collective6detail29Sm90TmaWarpSpecializedAdapterINS1D_15DefaultEpilogueIaSJ_SJ_NS1C_6thread17LinearCombinationIaLi1EiiLNS1H_9ScaleType4KindE0ELNS_15FloatRoundStyleE2EaEENS1_15EpilogueDefaultEEEEEvvEEEEvNT_6ParamsE,"aw",@nobits
	.sectionflags	@""
	.align	16
	.zero		1024


//--------------------- .nv.shared.reserved.0     --------------------------
	.section	.nv.shared.reserved.0,"aw",@nobits
	.weak		__nv_reservedSMEM_offset_0_alias
	.size		__nv_reservedSMEM_offset_0_alias, 0, 0
	.other		__nv_reservedSMEM_offset_0_alias,@"STO_CUDA_RESERVED_SHARED STV_DEFAULT"
__nv_reservedSMEM_offset_0_alias:
	.zero		0


//--------------------- .nv.global                --------------------------
	.section	.nv.global,"aw",@nobits
.nv.global:
	.type		_ZN40_INTERNAL_11eb8b9b_4_k_cu_950153e4_185634cute1_E,@object
	.size		_ZN40_INTERNAL_11eb8b9b_4_k_cu_950153e4_185634cute1_E,(_ZN40_INTERNAL_11eb8b9b_4_k_cu_950153e4_185634cuda3std3__45__cpo6cbeginE - _ZN40_INTERNAL_11eb8b9b_4_k_cu_950153e4_185634cute1_E)
_ZN40_INTERNAL_11eb8b9b_4_k_cu_950153e4_185634cute1_E:
	.zero		1
	.type		_ZN40_INTERNAL_11eb8b9b_4_k_cu_950153e4_185634cuda3std3__45__cpo6cbeginE,@object
	.size		_ZN40_INTERNAL_11eb8b9b_4_k_cu_950153e4_185634cuda3std3__45__cpo6cbeginE,(_ZN40_INTERNAL_11eb8b9b_4_k_cu_950153e4_185634cuda3std3__48in_placeE - _ZN40_INTERNAL_11eb8b9b_4_k_cu_950153e4_185634cuda3std3__45__cpo6cbeginE)
_ZN40_INTERNAL_11eb8b9b_4_k_cu_950153e4_185634cuda3std3__45__cpo6cbeginE:
	.zero		1
	.type		_ZN40_INTERNAL_11eb8b9b_4_k_cu_950153e4_185634cuda3std3__48in_placeE,@object
	.size		_ZN40_INTERNAL_11eb8b9b_4_k_cu_950153e4_185634cuda3std3__48in_placeE,(_ZN40_INTERNAL_11eb8b9b_4_k_cu_950153e4_185634cuda3std6ranges3__45__cpo9iter_moveE - _ZN40_INTERNAL_11eb8b9b_4_k_cu_950153e4_185634cuda3std3__48in_placeE)
_ZN40_INTERNAL_11eb8b9b_4_k_cu_950153e4_185634cuda3std3__48in_placeE:
	.zero		1
	.type		_ZN40_INTERNAL_11eb8b9b_4_k_cu_950153e4_185634cuda3std6ranges3__45__cpo9iter_moveE,@object
	.size		_ZN40_INTERNAL_11eb8b9b_4_k_cu_950153e4_185634cuda3std6ranges3__45__cpo9iter_moveE,(_ZN40_INTERNAL_11eb8b9b_4_k_cu_950153e4_185634cuda3std3__45__cpo5beginE - _ZN40_INTERNAL_11eb8b9b_4_k_cu_950153e4_185634cuda3std6ranges3__45__cpo9iter_moveE)
_ZN40_INTERNAL_11eb8b9b_4_k_cu_950153e4_185634cuda3std6ranges3__45__cpo9iter_moveE:
	.zero		1
	.type		_ZN40_INTERNAL_11eb8b9b_4_k_cu_950153e4_185634cuda3std3__45__cpo5beginE,@object
	.size		_ZN40_INTERNAL_11eb8b9b_4_k_cu_950153e4_185634cuda3std3__45__cpo5beginE,(_ZN40_INTERNAL_11eb8b9b_4_k_cu_950153e4_185634cuda3std3__442_GLOBAL__N__11eb8b9b_4_k_cu_950153e4_185636ignoreE - _ZN40_INTERNAL_11eb8b9b_4_k_cu_950153e4_185634cuda3std3__45__cpo5beginE)
_ZN40_INTERNAL_11eb8b9b_4_k_cu_950153e4_185634cuda3std3__45__cpo5beginE:
	.zero		1
	.type		_ZN40_INTERNAL_11eb8b9b_4_k_cu_950153e4_185634cuda3std3__442_GLOBAL__N__11eb8b9b_4_k_cu_950153e4_185636ignoreE,@object
	.size		_ZN40_INTERNAL_11eb8b9b_4_k_cu_950153e4_185634cuda3std3__442_GLOBAL__N__11eb8b9b_4_k_cu_950153e4_185636ignoreE,(_ZN40_INTERNAL_11eb8b9b_4_k_cu_950153e4_185634cute7productE - _ZN40_INTERNAL_11eb8b9b_4_k_cu_950153e4_185634cuda3std3__442_GLOBAL__N__11eb8b9b_4_k_cu_950153e4_185636ignoreE)
_ZN40_INTERNAL_11eb8b9b_4_k_cu_950153e4_185634cuda3std3__442_GLOBAL__N__11eb8b9b_4_k_cu_950153e4_185636ignoreE:
	.zero		1
	.type		_ZN40_INTERNAL_11eb8b9b_4_k_cu_950153e4_185634cute7productE,@object
	.size		_ZN40_INTERNAL_11eb8b9b_4_k_cu_950153e4_185634cute7productE,(_ZN40_INTERNAL_11eb8b9b_4_k_cu_950153e4_185634cuda3std3__45__cpo3endE - _ZN40_INTERNAL_11eb8b9b_4_k_cu_950153e4_185634cute7productE)
_ZN40_INTERNAL_11eb8b9b_4_k_cu_950153e4_185634cute7productE:
	.zero		1
	.type		_ZN40_INTERNAL_11eb8b9b_4_k_cu_950153e4_185634cuda3std3__45__cpo3endE,@object
	.size		_ZN40_INTERNAL_11eb8b9b_4_k_cu_950153e4_185634cuda3std3__45__cpo3endE,(_ZN40_INTERNAL_11eb8b9b_4_k_cu_950153e4_185634cuda3std3__419piecewise_constructE - _ZN40_INTERNAL_11eb8b9b_4_k_cu_950153e4_185634cuda3std3__45__cpo3endE)
_ZN40_INTERNAL_11eb8b9b_4_k_cu_950153e4_185634cuda3std3__45__cpo3endE:
	.zero		1
	.type		_ZN40_INTERNAL_11eb8b9b_4_k_cu_950153e4_185634cuda3std3__419piecewise_constructE,@object
	.size		_ZN40_INTERNAL_11eb8b9b_4_k_cu_950153e4_185634cuda3std3__419piecewise_constructE,(_ZN40_INTERNAL_11eb8b9b_4_k_cu_950153e4_185634cuda3std3__45__cpo4cendE - _ZN40_INTERNAL_11eb8b9b_4_k_cu_950153e4_185634cuda3std3__419piecewise_constructE)
_ZN40_INTERNAL_11eb8b9b_4_k_cu_950153e4_185634cuda3std3__419piecewise_constructE:
	.zero		1
	.type		_ZN40_INTERNAL_11eb8b9b_4_k_cu_950153e4_185634cuda3std3__45__cpo4cendE,@object
	.size		_ZN40_INTERNAL_11eb8b9b_4_k_cu_950153e4_185634cuda3std3__45__cpo4cendE,(_ZN40_INTERNAL_11eb8b9b_4_k_cu_950153e4_185634cuda3std6ranges3__45__cpo4swapE - _ZN40_INTERNAL_11eb8b9b_4_k_cu_950153e4_185634cuda3std3__45__cpo4cendE)
_ZN40_INTERNAL_11eb8b9b_4_k_cu_950153e4_185634cuda3std3__45__cpo4cendE:
	.zero		1
	.type		_ZN40_INTERNAL_11eb8b9b_4_k_cu_950153e4_185634cuda3std6ranges3__45__cpo4swapE,@object
	.size		_ZN40_INTERNAL_11eb8b9b_4_k_cu_950153e4_185634cuda3std6ranges3__45__cpo4swapE,(.L_8 - _ZN40_INTERNAL_11eb8b9b_4_k_cu_950153e4_185634cuda3std6ranges3__45__cpo4swapE)
_ZN40_INTERNAL_11eb8b9b_4_k_cu_950153e4_185634cuda3std6ranges3__45__cpo4swapE:
	.zero		1
.L_8:


//--------------------- .nv.constant0._ZN7cutlass13device_kernelINS_4gemm6kernel13GemmUniversalIN4cute5tupleIJiiiiEEENS1_10collective13CollectiveMmaINS1_34MainloopSm90TmaGmmaWarpSpecializedILi7ENS5_IJNS4_1CILi8EEENSA_ILi1EEESC_EEENS1_35KernelTmaWarpSpecializedCooperativeEEENS5_IJNSA_ILi256EEESG_NSA_ILi64EEEEEEaNS5_IJlSC_lEEEaSJ_NS4_8TiledMMAINS4_8MMA_AtomIJNS4_4SM904GMMA27MMA_64x256x32_S32S8S8_SS_TNEEEENS4_6LayoutINS5_IJNSA_ILi2EEESC_SC_EEENS5_IJSC_NSA_ILi0EEEST_EEEEENS5_IJNS4_10UnderscoreESW_SW_EEEEENS4_13SM90_TMA_LOADENS4_14ComposedLayoutINS4_7SwizzleILi2ELi4ELi3EEENS4_18smem_ptr_flag_bitsILi8EEENSQ_INS5_IJSB_SH_EEENS5_IJSH_SC_EEEEEEEvNS4_8identityENS4_23SM90_TMA_LOAD_MULTICASTES18_vS19_EENS_8epilogue10collective6detail29Sm90TmaWarpSpecializedAdapterINS1D_15DefaultEpilogueIaSJ_SJ_NS1C_6thread17LinearCombinationIaLi1EiiLNS1H_9ScaleType4KindE0ELNS_15FloatRoundStyleE2EaEENS1_15EpilogueDefaultEEEEEvvEEEEvNT_6ParamsE --------------------------
	.section	.nv.constant0._ZN7cutlass13device_kernelINS_4gemm6kernel13GemmUniversalIN4cute5tupleIJiiiiEEENS1_10collective13CollectiveMmaINS1_34MainloopSm90TmaGmmaWarpSpecializedILi7ENS5_IJNS4_1CILi8EEENSA_ILi1EEESC_EEENS1_35KernelTmaWarpSpecializedCooperativeEEENS5_IJNSA_ILi256EEESG_NSA_ILi64EEEEEEaNS5_IJlSC_lEEEaSJ_NS4_8TiledMMAINS4_8MMA_AtomIJNS4_4SM904GMMA27MMA_64x256x32_S32S8S8_SS_TNEEEENS4_6LayoutINS5_IJNSA_ILi2EEESC_SC_EEENS5_IJSC_NSA_ILi0EEEST_EEEEENS5_IJNS4_10UnderscoreESW_SW_EEEEENS4_13SM90_TMA_LOADENS4_14ComposedLayoutINS4_7SwizzleILi2ELi4ELi3EEENS4_18smem_ptr_flag_bitsILi8EEENSQ_INS5_IJSB_SH_EEENS5_IJSH_SC_EEEEEEEvNS4_8identityENS4_23SM90_TMA_LOAD_MULTICASTES18_vS19_EENS_8epilogue10collective6detail29Sm90TmaWarpSpecializedAdapterINS1D_15DefaultEpilogueIaSJ_SJ_NS1C_6thread17LinearCombinationIaLi1EiiLNS1H_9ScaleType4KindE0ELNS_15FloatRoundStyleE2EaEENS1_15EpilogueDefaultEEEEEvvEEEEvNT_6ParamsE,"a",@progbits
	.sectionflags	@""
	.align	4
.nv.constant0._ZN7cutlass13device_kernelINS_4gemm6kernel13GemmUniversalIN4cute5tupleIJiiiiEEENS1_10collective13CollectiveMmaINS1_34MainloopSm90TmaGmmaWarpSpecializedILi7ENS5_IJNS4_1CILi8EEENSA_ILi1EEESC_EEENS1_35KernelTmaWarpSpecializedCooperativeEEENS5_IJNSA_ILi256EEESG_NSA_ILi64EEEEEEaNS5_IJlSC_lEEEaSJ_NS4_8TiledMMAINS4_8MMA_AtomIJNS4_4SM904GMMA27MMA_64x256x32_S32S8S8_SS_TNEEEENS4_6LayoutINS5_IJNSA_ILi2EEESC_SC_EEENS5_IJSC_NSA_ILi0EEEST_EEEEENS5_IJNS4_10UnderscoreESW_SW_EEEEENS4_13SM90_TMA_LOADENS4_14ComposedLayoutINS4_7SwizzleILi2ELi4ELi3EEENS4_18smem_ptr_flag_bitsILi8EEENSQ_INS5_IJSB_SH_EEENS5_IJSH_SC_EEEEEEEvNS4_8identityENS4_23SM90_TMA_LOAD_MULTICASTES18_vS19_EENS_8epilogue10collective6detail29Sm90TmaWarpSpecializedAdapterINS1D_15DefaultEpilogueIaSJ_SJ_NS1C_6thread17LinearCombinationIaLi1EiiLNS1H_9ScaleType4KindE0ELNS_15FloatRoundStyleE2EaEENS1_15EpilogueDefaultEEEEEvvEEEEvNT_6ParamsE:
	.zero		1664


//--------------------- SYMBOLS --------------------------

	.type		.nv.reservedSmem.offset0,@object
	.size		.nv.reservedSmem.offset0,0x4
	.type		__assertfail,@function
